//
// Generated by NVIDIA NVVM Compiler
//
// Compiler Build ID: CL-36424714
// Cuda compilation tools, release 13.0, V13.0.88
// Based on NVVM 20.0.0
//

.version 9.0
.target sm_100
.address_size 64

	// .globl	_Z19hyper2f1_lse_kernelIfEvPKT_S2_S2_llPS0_

.visible .entry _Z19hyper2f1_lse_kernelIfEvPKT_S2_S2_llPS0_(
	.param .u64 .ptr .align 1 _Z19hyper2f1_lse_kernelIfEvPKT_S2_S2_llPS0__param_0,
	.param .u64 .ptr .align 1 _Z19hyper2f1_lse_kernelIfEvPKT_S2_S2_llPS0__param_1,
	.param .u64 .ptr .align 1 _Z19hyper2f1_lse_kernelIfEvPKT_S2_S2_llPS0__param_2,
	.param .u64 _Z19hyper2f1_lse_kernelIfEvPKT_S2_S2_llPS0__param_3,
	.param .u64 _Z19hyper2f1_lse_kernelIfEvPKT_S2_S2_llPS0__param_4,
	.param .u64 .ptr .align 1 _Z19hyper2f1_lse_kernelIfEvPKT_S2_S2_llPS0__param_5
)
{
	.reg .pred 	%p<51>;
	.reg .b32 	%r<31>;
	.reg .b32 	%f<403>;
	.reg .b64 	%rd<125>;

	ld.param.u64 	%rd40, [_Z19hyper2f1_lse_kernelIfEvPKT_S2_S2_llPS0__param_0];
	ld.param.u64 	%rd43, [_Z19hyper2f1_lse_kernelIfEvPKT_S2_S2_llPS0__param_1];
	ld.param.u64 	%rd44, [_Z19hyper2f1_lse_kernelIfEvPKT_S2_S2_llPS0__param_2];
	ld.param.u64 	%rd41, [_Z19hyper2f1_lse_kernelIfEvPKT_S2_S2_llPS0__param_3];
	ld.param.u64 	%rd45, [_Z19hyper2f1_lse_kernelIfEvPKT_S2_S2_llPS0__param_4];
	ld.param.u64 	%rd42, [_Z19hyper2f1_lse_kernelIfEvPKT_S2_S2_llPS0__param_5];
	cvta.to.global.u64 	%rd1, %rd44;
	cvta.to.global.u64 	%rd2, %rd43;
	mov.u32 	%r2, %ctaid.x;
	mov.u32 	%r3, %ntid.x;
	mov.u32 	%r4, %tid.x;
	mad.lo.s32 	%r5, %r2, %r3, %r4;
	cvt.u64.u32 	%rd3, %r5;
	setp.le.s64 	%p1, %rd45, %rd3;
	@%p1 bra 	$L__BB0_25;
	cvta.to.global.u64 	%rd46, %rd40;
	shl.b64 	%rd47, %rd3, 2;
	add.s64 	%rd48, %rd46, %rd47;
	ld.global.nc.f32 	%f1, [%rd48];
	setp.lt.f32 	%p2, %f1, 0f00800000;
	mul.f32 	%f28, %f1, 0f4B000000;
	selp.f32 	%f29, %f28, %f1, %p2;
	selp.f32 	%f30, 0fC1B80000, 0f00000000, %p2;
	mov.b32 	%r6, %f29;
	add.s32 	%r7, %r6, -1059760811;
	and.b32  	%r8, %r7, -8388608;
	sub.s32 	%r9, %r6, %r8;
	mov.b32 	%f31, %r9;
	cvt.rn.f32.s32 	%f32, %r8;
	fma.rn.f32 	%f33, %f32, 0f34000000, %f30;
	add.f32 	%f34, %f31, 0fBF800000;
	fma.rn.f32 	%f35, %f34, 0fBE055027, 0f3E1039F6;
	fma.rn.f32 	%f36, %f35, %f34, 0fBDF8CDCC;
	fma.rn.f32 	%f37, %f36, %f34, 0f3E0F2955;
	fma.rn.f32 	%f38, %f37, %f34, 0fBE2AD8B9;
	fma.rn.f32 	%f39, %f38, %f34, 0f3E4CED0B;
	fma.rn.f32 	%f40, %f39, %f34, 0fBE7FFF22;
	fma.rn.f32 	%f41, %f40, %f34, 0f3EAAAA78;
	fma.rn.f32 	%f42, %f41, %f34, 0fBF000000;
	mul.f32 	%f43, %f34, %f42;
	fma.rn.f32 	%f44, %f43, %f34, %f34;
	fma.rn.f32 	%f45, %f33, 0f3F317218, %f44;
	setp.gt.u32 	%p3, %r6, 2139095039;
	fma.rn.f32 	%f46, %f29, 0f7F800000, 0f7F800000;
	selp.f32 	%f47, %f46, %f45, %p3;
	setp.eq.f32 	%p4, %f29, 0f00000000;
	selp.f32 	%f2, 0fFF800000, %f47, %p4;
	neg.f32 	%f3, %f1;
	mov.f32 	%f48, 0f3F800000;
	add.rz.f32 	%f49, %f3, %f48;
	mov.b32 	%r10, %f49;
	add.s32 	%r11, %r10, -1061158912;
	and.b32  	%r12, %r11, -8388608;
	mov.b32 	%r1, %f3;
	sub.s32 	%r13, %r1, %r12;
	mov.b32 	%f50, %r13;
	sub.s32 	%r14, 1082130432, %r12;
	mov.b32 	%f51, %r14;
	fma.rn.f32 	%f52, %f51, 0f3E800000, 0fBF800000;
	add.f32 	%f53, %f52, %f50;
	cvt.rn.f32.s32 	%f54, %r12;
	mul.f32 	%f55, %f54, 0f34000000;
	fma.rn.f32 	%f56, %f53, 0fBD39BF78, 0f3DD80012;
	fma.rn.f32 	%f57, %f56, %f53, 0fBE0778E0;
	fma.rn.f32 	%f58, %f57, %f53, 0f3E146475;
	fma.rn.f32 	%f59, %f58, %f53, 0fBE2A68DD;
	fma.rn.f32 	%f60, %f59, %f53, 0f3E4CAF9E;
	fma.rn.f32 	%f61, %f60, %f53, 0fBE800042;
	fma.rn.f32 	%f62, %f61, %f53, 0f3EAAAAE6;
	fma.rn.f32 	%f63, %f62, %f53, 0fBF000000;
	mul.f32 	%f64, %f53, %f63;
	fma.rn.f32 	%f65, %f64, %f53, %f53;
	fma.rn.f32 	%f388, %f55, 0f3F317218, %f65;
	setp.lt.u32 	%p5, %r1, 2139095040;
	@%p5 bra 	$L__BB0_3;
	setp.gt.s32 	%p6, %r1, -1082130432;
	fma.rn.f32 	%f66, %f3, 0f7F800000, 0f7F800000;
	selp.f32 	%f67, %f66, %f388, %p6;
	setp.eq.f32 	%p7, %f1, 0f00000000;
	selp.f32 	%f388, 0f80000000, %f67, %p7;
$L__BB0_3:
	setp.lt.s64 	%p8, %rd41, 0;
	mov.f32 	%f395, 0fFF800000;
	@%p8 bra 	$L__BB0_15;
	add.s64 	%rd4, %rd41, 1;
	and.b64  	%rd5, %rd4, 7;
	setp.lt.u64 	%p9, %rd41, 7;
	mov.f32 	%f395, 0fFF800000;
	mov.b64 	%rd112, 0;
	@%p9 bra 	$L__BB0_7;
	add.s64 	%rd117, %rd41, -7;
	add.s64 	%rd115, %rd2, 16;
	add.s64 	%rd114, %rd1, 16;
	mov.f32 	%f395, 0fFF800000;
	mov.b64 	%rd116, 0;
	mov.u64 	%rd118, %rd116;
$L__BB0_6:
	.pragma "nounroll";
	setp.eq.s64 	%p10, %rd116, 0;
	cvt.rn.f32.u64 	%f72, %rd118;
	fma.rn.f32 	%f73, %f2, %f72, 0f00000000;
	selp.f32 	%f74, 0f00000000, %f73, %p10;
	setp.lt.s64 	%p11, %rd118, %rd41;
	add.s64 	%rd51, %rd117, 7;
	cvt.rn.f32.s64 	%f75, %rd51;
	fma.rn.f32 	%f76, %f388, %f75, %f74;
	selp.f32 	%f77, %f76, %f74, %p11;
	ld.global.nc.f32 	%f78, [%rd115+-16];
	ld.global.nc.f32 	%f79, [%rd114+-16];
	add.f32 	%f80, %f78, %f79;
	add.f32 	%f81, %f77, %f80;
	max.f32 	%f82, %f395, %f81;
	add.s64 	%rd52, %rd118, 1;
	cvt.rn.f32.u64 	%f83, %rd52;
	fma.rn.f32 	%f84, %f2, %f83, 0f00000000;
	setp.lt.s64 	%p12, %rd52, %rd41;
	add.s64 	%rd53, %rd117, 6;
	cvt.rn.f32.s64 	%f85, %rd53;
	fma.rn.f32 	%f86, %f388, %f85, %f84;
	selp.f32 	%f87, %f86, %f84, %p12;
	ld.global.nc.f32 	%f88, [%rd115+-12];
	ld.global.nc.f32 	%f89, [%rd114+-12];
	add.f32 	%f90, %f88, %f89;
	add.f32 	%f91, %f87, %f90;
	max.f32 	%f92, %f82, %f91;
	add.s64 	%rd54, %rd118, 2;
	cvt.rn.f32.u64 	%f93, %rd54;
	fma.rn.f32 	%f94, %f2, %f93, 0f00000000;
	setp.lt.s64 	%p13, %rd54, %rd41;
	add.s64 	%rd55, %rd117, 5;
	cvt.rn.f32.s64 	%f95, %rd55;
	fma.rn.f32 	%f96, %f388, %f95, %f94;
	selp.f32 	%f97, %f96, %f94, %p13;
	ld.global.nc.f32 	%f98, [%rd115+-8];
	ld.global.nc.f32 	%f99, [%rd114+-8];
	add.f32 	%f100, %f98, %f99;
	add.f32 	%f101, %f97, %f100;
	max.f32 	%f102, %f92, %f101;
	add.s64 	%rd56, %rd118, 3;
	cvt.rn.f32.u64 	%f103, %rd56;
	fma.rn.f32 	%f104, %f2, %f103, 0f00000000;
	setp.lt.s64 	%p14, %rd56, %rd41;
	add.s64 	%rd57, %rd117, 4;
	cvt.rn.f32.s64 	%f105, %rd57;
	fma.rn.f32 	%f106, %f388, %f105, %f104;
	selp.f32 	%f107, %f106, %f104, %p14;
	ld.global.nc.f32 	%f108, [%rd115+-4];
	ld.global.nc.f32 	%f109, [%rd114+-4];
	add.f32 	%f110, %f108, %f109;
	add.f32 	%f111, %f107, %f110;
	max.f32 	%f112, %f102, %f111;
	add.s64 	%rd58, %rd118, 4;
	cvt.rn.f32.u64 	%f113, %rd58;
	fma.rn.f32 	%f114, %f2, %f113, 0f00000000;
	setp.lt.s64 	%p15, %rd58, %rd41;
	add.s64 	%rd59, %rd117, 3;
	cvt.rn.f32.s64 	%f115, %rd59;
	fma.rn.f32 	%f116, %f388, %f115, %f114;
	selp.f32 	%f117, %f116, %f114, %p15;
	ld.global.nc.f32 	%f118, [%rd115];
	ld.global.nc.f32 	%f119, [%rd114];
	add.f32 	%f120, %f118, %f119;
	add.f32 	%f121, %f117, %f120;
	max.f32 	%f122, %f112, %f121;
	add.s64 	%rd60, %rd118, 5;
	cvt.rn.f32.u64 	%f123, %rd60;
	fma.rn.f32 	%f124, %f2, %f123, 0f00000000;
	setp.lt.s64 	%p16, %rd60, %rd41;
	add.s64 	%rd61, %rd117, 2;
	cvt.rn.f32.s64 	%f125, %rd61;
	fma.rn.f32 	%f126, %f388, %f125, %f124;
	selp.f32 	%f127, %f126, %f124, %p16;
	ld.global.nc.f32 	%f128, [%rd115+4];
	ld.global.nc.f32 	%f129, [%rd114+4];
	add.f32 	%f130, %f128, %f129;
	add.f32 	%f131, %f127, %f130;
	max.f32 	%f132, %f122, %f131;
	add.s64 	%rd62, %rd118, 6;
	cvt.rn.f32.u64 	%f133, %rd62;
	fma.rn.f32 	%f134, %f2, %f133, 0f00000000;
	setp.lt.s64 	%p17, %rd62, %rd41;
	add.s64 	%rd63, %rd117, 1;
	cvt.rn.f32.s64 	%f135, %rd63;
	fma.rn.f32 	%f136, %f388, %f135, %f134;
	selp.f32 	%f137, %f136, %f134, %p17;
	ld.global.nc.f32 	%f138, [%rd115+8];
	ld.global.nc.f32 	%f139, [%rd114+8];
	add.f32 	%f140, %f138, %f139;
	add.f32 	%f141, %f137, %f140;
	max.f32 	%f142, %f132, %f141;
	add.s64 	%rd64, %rd118, 7;
	cvt.rn.f32.u64 	%f143, %rd64;
	fma.rn.f32 	%f144, %f2, %f143, 0f00000000;
	setp.lt.s64 	%p18, %rd64, %rd41;
	cvt.rn.f32.s64 	%f145, %rd117;
	fma.rn.f32 	%f146, %f388, %f145, %f144;
	selp.f32 	%f147, %f146, %f144, %p18;
	ld.global.nc.f32 	%f148, [%rd115+12];
	ld.global.nc.f32 	%f149, [%rd114+12];
	add.f32 	%f150, %f148, %f149;
	add.f32 	%f151, %f147, %f150;
	max.f32 	%f395, %f142, %f151;
	add.s64 	%rd118, %rd118, 8;
	add.s64 	%rd117, %rd117, -8;
	add.s64 	%rd116, %rd116, -8;
	add.s64 	%rd115, %rd115, 32;
	add.s64 	%rd114, %rd114, 32;
	and.b64  	%rd112, %rd4, -8;
	setp.eq.s64 	%p19, %rd118, %rd112;
	@%p19 bra 	$L__BB0_7;
	bra.uni 	$L__BB0_6;
$L__BB0_7:
	setp.eq.s64 	%p20, %rd5, 0;
	@%p20 bra 	$L__BB0_15;
	setp.lt.u64 	%p21, %rd5, 4;
	@%p21 bra 	$L__BB0_10;
	setp.eq.s64 	%p22, %rd112, 0;
	cvt.rn.f32.u64 	%f153, %rd112;
	fma.rn.f32 	%f154, %f2, %f153, 0f00000000;
	selp.f32 	%f155, 0f00000000, %f154, %p22;
	setp.gt.s64 	%p23, %rd41, %rd112;
	sub.s64 	%rd65, %rd41, %rd112;
	cvt.rn.f32.s64 	%f156, %rd65;
	fma.rn.f32 	%f157, %f388, %f156, %f155;
	selp.f32 	%f158, %f157, %f155, %p23;
	shl.b64 	%rd66, %rd112, 2;
	add.s64 	%rd67, %rd2, %rd66;
	ld.global.nc.f32 	%f159, [%rd67];
	add.s64 	%rd68, %rd1, %rd66;
	ld.global.nc.f32 	%f160, [%rd68];
	add.f32 	%f161, %f159, %f160;
	add.f32 	%f162, %f158, %f161;
	max.f32 	%f163, %f395, %f162;
	add.s64 	%rd69, %rd112, 1;
	cvt.rn.f32.u64 	%f164, %rd69;
	fma.rn.f32 	%f165, %f2, %f164, 0f00000000;
	setp.gt.s64 	%p24, %rd41, %rd69;
	sub.s64 	%rd70, %rd41, %rd69;
	cvt.rn.f32.s64 	%f166, %rd70;
	fma.rn.f32 	%f167, %f388, %f166, %f165;
	selp.f32 	%f168, %f167, %f165, %p24;
	ld.global.nc.f32 	%f169, [%rd67+4];
	ld.global.nc.f32 	%f170, [%rd68+4];
	add.f32 	%f171, %f169, %f170;
	add.f32 	%f172, %f168, %f171;
	max.f32 	%f173, %f163, %f172;
	add.s64 	%rd71, %rd112, 2;
	cvt.rn.f32.u64 	%f174, %rd71;
	fma.rn.f32 	%f175, %f2, %f174, 0f00000000;
	setp.gt.s64 	%p25, %rd41, %rd71;
	sub.s64 	%rd72, %rd41, %rd71;
	cvt.rn.f32.s64 	%f176, %rd72;
	fma.rn.f32 	%f177, %f388, %f176, %f175;
	selp.f32 	%f178, %f177, %f175, %p25;
	ld.global.nc.f32 	%f179, [%rd67+8];
	ld.global.nc.f32 	%f180, [%rd68+8];
	add.f32 	%f181, %f179, %f180;
	add.f32 	%f182, %f178, %f181;
	max.f32 	%f183, %f173, %f182;
	add.s64 	%rd73, %rd112, 3;
	cvt.rn.f32.u64 	%f184, %rd73;
	fma.rn.f32 	%f185, %f2, %f184, 0f00000000;
	setp.gt.s64 	%p26, %rd41, %rd73;
	sub.s64 	%rd74, %rd41, %rd73;
	cvt.rn.f32.s64 	%f186, %rd74;
	fma.rn.f32 	%f187, %f388, %f186, %f185;
	selp.f32 	%f188, %f187, %f185, %p26;
	ld.global.nc.f32 	%f189, [%rd67+12];
	ld.global.nc.f32 	%f190, [%rd68+12];
	add.f32 	%f191, %f189, %f190;
	add.f32 	%f192, %f188, %f191;
	max.f32 	%f395, %f183, %f192;
	add.s64 	%rd112, %rd112, 4;
$L__BB0_10:
	and.b64  	%rd75, %rd4, 3;
	setp.eq.s64 	%p27, %rd75, 0;
	@%p27 bra 	$L__BB0_15;
	setp.eq.s64 	%p28, %rd75, 1;
	@%p28 bra 	$L__BB0_13;
	setp.eq.s64 	%p29, %rd112, 0;
	cvt.rn.f32.u64 	%f194, %rd112;
	fma.rn.f32 	%f195, %f2, %f194, 0f00000000;
	selp.f32 	%f196, 0f00000000, %f195, %p29;
	setp.gt.s64 	%p30, %rd41, %rd112;
	sub.s64 	%rd76, %rd41, %rd112;
	cvt.rn.f32.s64 	%f197, %rd76;
	fma.rn.f32 	%f198, %f388, %f197, %f196;
	selp.f32 	%f199, %f198, %f196, %p30;
	shl.b64 	%rd77, %rd112, 2;
	add.s64 	%rd78, %rd2, %rd77;
	ld.global.nc.f32 	%f200, [%rd78];
	add.s64 	%rd79, %rd1, %rd77;
	ld.global.nc.f32 	%f201, [%rd79];
	add.f32 	%f202, %f200, %f201;
	add.f32 	%f203, %f199, %f202;
	max.f32 	%f204, %f395, %f203;
	add.s64 	%rd80, %rd112, 1;
	cvt.rn.f32.u64 	%f205, %rd80;
	fma.rn.f32 	%f206, %f2, %f205, 0f00000000;
	setp.gt.s64 	%p31, %rd41, %rd80;
	sub.s64 	%rd81, %rd41, %rd80;
	cvt.rn.f32.s64 	%f207, %rd81;
	fma.rn.f32 	%f208, %f388, %f207, %f206;
	selp.f32 	%f209, %f208, %f206, %p31;
	ld.global.nc.f32 	%f210, [%rd78+4];
	ld.global.nc.f32 	%f211, [%rd79+4];
	add.f32 	%f212, %f210, %f211;
	add.f32 	%f213, %f209, %f212;
	max.f32 	%f395, %f204, %f213;
	add.s64 	%rd112, %rd112, 2;
$L__BB0_13:
	and.b64  	%rd82, %rd41, 1;
	setp.eq.b64 	%p32, %rd82, 1;
	@%p32 bra 	$L__BB0_15;
	setp.eq.s64 	%p33, %rd112, 0;
	cvt.rn.f32.u64 	%f214, %rd112;
	fma.rn.f32 	%f215, %f2, %f214, 0f00000000;
	selp.f32 	%f216, 0f00000000, %f215, %p33;
	setp.gt.s64 	%p34, %rd41, %rd112;
	sub.s64 	%rd83, %rd41, %rd112;
	cvt.rn.f32.s64 	%f217, %rd83;
	fma.rn.f32 	%f218, %f388, %f217, %f216;
	selp.f32 	%f219, %f218, %f216, %p34;
	shl.b64 	%rd84, %rd112, 2;
	add.s64 	%rd85, %rd2, %rd84;
	ld.global.nc.f32 	%f220, [%rd85];
	add.s64 	%rd86, %rd1, %rd84;
	ld.global.nc.f32 	%f221, [%rd86];
	add.f32 	%f222, %f220, %f221;
	add.f32 	%f223, %f219, %f222;
	max.f32 	%f395, %f395, %f223;
$L__BB0_15:
	setp.lt.s64 	%p35, %rd41, 0;
	mov.f32 	%f402, 0f00000000;
	@%p35 bra 	$L__BB0_24;
	add.s64 	%rd14, %rd41, 1;
	setp.lt.u64 	%p36, %rd41, 3;
	mov.f32 	%f402, 0f00000000;
	mov.b64 	%rd124, 0;
	@%p36 bra 	$L__BB0_19;
	add.s64 	%rd120, %rd2, 8;
	add.s64 	%rd119, %rd1, 8;
	mov.f32 	%f402, 0f00000000;
	mov.b64 	%rd121, 0;
	mov.u64 	%rd122, %rd121;
$L__BB0_18:
	.pragma "nounroll";
	setp.eq.s64 	%p37, %rd121, 0;
	cvt.rn.f32.u64 	%f228, %rd122;
	fma.rn.f32 	%f229, %f2, %f228, 0f00000000;
	selp.f32 	%f230, 0f00000000, %f229, %p37;
	setp.lt.s64 	%p38, %rd122, %rd41;
	add.s64 	%rd89, %rd41, %rd121;
	cvt.rn.f32.s64 	%f231, %rd89;
	fma.rn.f32 	%f232, %f388, %f231, %f230;
	selp.f32 	%f233, %f232, %f230, %p38;
	ld.global.nc.f32 	%f234, [%rd120+-8];
	ld.global.nc.f32 	%f235, [%rd119+-8];
	add.f32 	%f236, %f234, %f235;
	add.f32 	%f237, %f233, %f236;
	sub.f32 	%f238, %f237, %f395;
	fma.rn.f32 	%f239, %f238, 0f3BBB989D, 0f3F000000;
	cvt.sat.f32.f32 	%f240, %f239;
	mov.f32 	%f241, 0f4B400001;
	mov.f32 	%f242, 0f437C0000;
	fma.rm.f32 	%f243, %f240, %f242, %f241;
	add.f32 	%f244, %f243, 0fCB40007F;
	neg.f32 	%f245, %f244;
	fma.rn.f32 	%f246, %f238, 0f3FB8AA3B, %f245;
	fma.rn.f32 	%f247, %f238, 0f32A57060, %f246;
	mov.b32 	%r15, %f243;
	shl.b32 	%r16, %r15, 23;
	mov.b32 	%f248, %r16;
	ex2.approx.ftz.f32 	%f249, %f247;
	fma.rn.f32 	%f250, %f249, %f248, %f402;
	add.s64 	%rd90, %rd122, 1;
	cvt.rn.f32.u64 	%f251, %rd90;
	fma.rn.f32 	%f252, %f2, %f251, 0f00000000;
	setp.lt.s64 	%p39, %rd90, %rd41;
	add.s64 	%rd91, %rd89, -1;
	cvt.rn.f32.s64 	%f253, %rd91;
	fma.rn.f32 	%f254, %f388, %f253, %f252;
	selp.f32 	%f255, %f254, %f252, %p39;
	ld.global.nc.f32 	%f256, [%rd120+-4];
	ld.global.nc.f32 	%f257, [%rd119+-4];
	add.f32 	%f258, %f256, %f257;
	add.f32 	%f259, %f255, %f258;
	sub.f32 	%f260, %f259, %f395;
	fma.rn.f32 	%f261, %f260, 0f3BBB989D, 0f3F000000;
	cvt.sat.f32.f32 	%f262, %f261;
	fma.rm.f32 	%f263, %f262, %f242, %f241;
	add.f32 	%f264, %f263, 0fCB40007F;
	neg.f32 	%f265, %f264;
	fma.rn.f32 	%f266, %f260, 0f3FB8AA3B, %f265;
	fma.rn.f32 	%f267, %f260, 0f32A57060, %f266;
	mov.b32 	%r17, %f263;
	shl.b32 	%r18, %r17, 23;
	mov.b32 	%f268, %r18;
	ex2.approx.ftz.f32 	%f269, %f267;
	fma.rn.f32 	%f270, %f269, %f268, %f250;
	add.s64 	%rd92, %rd122, 2;
	cvt.rn.f32.u64 	%f271, %rd92;
	fma.rn.f32 	%f272, %f2, %f271, 0f00000000;
	setp.lt.s64 	%p40, %rd92, %rd41;
	add.s64 	%rd93, %rd89, -2;
	cvt.rn.f32.s64 	%f273, %rd93;
	fma.rn.f32 	%f274, %f388, %f273, %f272;
	selp.f32 	%f275, %f274, %f272, %p40;
	ld.global.nc.f32 	%f276, [%rd120];
	ld.global.nc.f32 	%f277, [%rd119];
	add.f32 	%f278, %f276, %f277;
	add.f32 	%f279, %f275, %f278;
	sub.f32 	%f280, %f279, %f395;
	fma.rn.f32 	%f281, %f280, 0f3BBB989D, 0f3F000000;
	cvt.sat.f32.f32 	%f282, %f281;
	fma.rm.f32 	%f283, %f282, %f242, %f241;
	add.f32 	%f284, %f283, 0fCB40007F;
	neg.f32 	%f285, %f284;
	fma.rn.f32 	%f286, %f280, 0f3FB8AA3B, %f285;
	fma.rn.f32 	%f287, %f280, 0f32A57060, %f286;
	mov.b32 	%r19, %f283;
	shl.b32 	%r20, %r19, 23;
	mov.b32 	%f288, %r20;
	ex2.approx.ftz.f32 	%f289, %f287;
	fma.rn.f32 	%f290, %f289, %f288, %f270;
	add.s64 	%rd94, %rd122, 3;
	cvt.rn.f32.u64 	%f291, %rd94;
	fma.rn.f32 	%f292, %f2, %f291, 0f00000000;
	setp.lt.s64 	%p41, %rd94, %rd41;
	add.s64 	%rd95, %rd89, -3;
	cvt.rn.f32.s64 	%f293, %rd95;
	fma.rn.f32 	%f294, %f388, %f293, %f292;
	selp.f32 	%f295, %f294, %f292, %p41;
	ld.global.nc.f32 	%f296, [%rd120+4];
	ld.global.nc.f32 	%f297, [%rd119+4];
	add.f32 	%f298, %f296, %f297;
	add.f32 	%f299, %f295, %f298;
	sub.f32 	%f300, %f299, %f395;
	fma.rn.f32 	%f301, %f300, 0f3BBB989D, 0f3F000000;
	cvt.sat.f32.f32 	%f302, %f301;
	fma.rm.f32 	%f303, %f302, %f242, %f241;
	add.f32 	%f304, %f303, 0fCB40007F;
	neg.f32 	%f305, %f304;
	fma.rn.f32 	%f306, %f300, 0f3FB8AA3B, %f305;
	fma.rn.f32 	%f307, %f300, 0f32A57060, %f306;
	mov.b32 	%r21, %f303;
	shl.b32 	%r22, %r21, 23;
	mov.b32 	%f308, %r22;
	ex2.approx.ftz.f32 	%f309, %f307;
	fma.rn.f32 	%f402, %f309, %f308, %f290;
	add.s64 	%rd122, %rd122, 4;
	add.s64 	%rd121, %rd121, -4;
	add.s64 	%rd120, %rd120, 16;
	add.s64 	%rd119, %rd119, 16;
	and.b64  	%rd124, %rd14, -4;
	setp.ne.s64 	%p42, %rd122, %rd124;
	@%p42 bra 	$L__BB0_18;
$L__BB0_19:
	and.b64  	%rd96, %rd14, 3;
	setp.eq.s64 	%p43, %rd96, 0;
	@%p43 bra 	$L__BB0_24;
	setp.eq.s64 	%p44, %rd96, 1;
	@%p44 bra 	$L__BB0_22;
	setp.eq.s64 	%p45, %rd124, 0;
	cvt.rn.f32.u64 	%f311, %rd124;
	fma.rn.f32 	%f312, %f2, %f311, 0f00000000;
	selp.f32 	%f313, 0f00000000, %f312, %p45;
	setp.gt.s64 	%p46, %rd41, %rd124;
	sub.s64 	%rd97, %rd41, %rd124;
	cvt.rn.f32.s64 	%f314, %rd97;
	fma.rn.f32 	%f315, %f388, %f314, %f313;
	selp.f32 	%f316, %f315, %f313, %p46;
	shl.b64 	%rd98, %rd124, 2;
	add.s64 	%rd99, %rd2, %rd98;
	ld.global.nc.f32 	%f317, [%rd99];
	add.s64 	%rd100, %rd1, %rd98;
	ld.global.nc.f32 	%f318, [%rd100];
	add.f32 	%f319, %f317, %f318;
	add.f32 	%f320, %f316, %f319;
	sub.f32 	%f321, %f320, %f395;
	fma.rn.f32 	%f322, %f321, 0f3BBB989D, 0f3F000000;
	cvt.sat.f32.f32 	%f323, %f322;
	mov.f32 	%f324, 0f4B400001;
	mov.f32 	%f325, 0f437C0000;
	fma.rm.f32 	%f326, %f323, %f325, %f324;
	add.f32 	%f327, %f326, 0fCB40007F;
	neg.f32 	%f328, %f327;
	fma.rn.f32 	%f329, %f321, 0f3FB8AA3B, %f328;
	fma.rn.f32 	%f330, %f321, 0f32A57060, %f329;
	mov.b32 	%r23, %f326;
	shl.b32 	%r24, %r23, 23;
	mov.b32 	%f331, %r24;
	ex2.approx.ftz.f32 	%f332, %f330;
	fma.rn.f32 	%f333, %f332, %f331, %f402;
	add.s64 	%rd101, %rd124, 1;
	cvt.rn.f32.u64 	%f334, %rd101;
	fma.rn.f32 	%f335, %f2, %f334, 0f00000000;
	setp.gt.s64 	%p47, %rd41, %rd101;
	sub.s64 	%rd102, %rd41, %rd101;
	cvt.rn.f32.s64 	%f336, %rd102;
	fma.rn.f32 	%f337, %f388, %f336, %f335;
	selp.f32 	%f338, %f337, %f335, %p47;
	ld.global.nc.f32 	%f339, [%rd99+4];
	ld.global.nc.f32 	%f340, [%rd100+4];
	add.f32 	%f341, %f339, %f340;
	add.f32 	%f342, %f338, %f341;
	sub.f32 	%f343, %f342, %f395;
	fma.rn.f32 	%f344, %f343, 0f3BBB989D, 0f3F000000;
	cvt.sat.f32.f32 	%f345, %f344;
	fma.rm.f32 	%f346, %f345, %f325, %f324;
	add.f32 	%f347, %f346, 0fCB40007F;
	neg.f32 	%f348, %f347;
	fma.rn.f32 	%f349, %f343, 0f3FB8AA3B, %f348;
	fma.rn.f32 	%f350, %f343, 0f32A57060, %f349;
	mov.b32 	%r25, %f346;
	shl.b32 	%r26, %r25, 23;
	mov.b32 	%f351, %r26;
	ex2.approx.ftz.f32 	%f352, %f350;
	fma.rn.f32 	%f402, %f352, %f351, %f333;
	add.s64 	%rd124, %rd124, 2;
$L__BB0_22:
	and.b64  	%rd103, %rd41, 1;
	setp.eq.b64 	%p48, %rd103, 1;
	@%p48 bra 	$L__BB0_24;
	setp.eq.s64 	%p49, %rd124, 0;
	cvt.rn.f32.u64 	%f353, %rd124;
	fma.rn.f32 	%f354, %f2, %f353, 0f00000000;
	selp.f32 	%f355, 0f00000000, %f354, %p49;
	setp.gt.s64 	%p50, %rd41, %rd124;
	sub.s64 	%rd104, %rd41, %rd124;
	cvt.rn.f32.s64 	%f356, %rd104;
	fma.rn.f32 	%f357, %f388, %f356, %f355;
	selp.f32 	%f358, %f357, %f355, %p50;
	shl.b64 	%rd105, %rd124, 2;
	add.s64 	%rd106, %rd2, %rd105;
	ld.global.nc.f32 	%f359, [%rd106];
	add.s64 	%rd107, %rd1, %rd105;
	ld.global.nc.f32 	%f360, [%rd107];
	add.f32 	%f361, %f359, %f360;
	add.f32 	%f362, %f358, %f361;
	sub.f32 	%f363, %f362, %f395;
	fma.rn.f32 	%f364, %f363, 0f3BBB989D, 0f3F000000;
	cvt.sat.f32.f32 	%f365, %f364;
	mov.f32 	%f366, 0f4B400001;
	mov.f32 	%f367, 0f437C0000;
	fma.rm.f32 	%f368, %f365, %f367, %f366;
	add.f32 	%f369, %f368, 0fCB40007F;
	neg.f32 	%f370, %f369;
	fma.rn.f32 	%f371, %f363, 0f3FB8AA3B, %f370;
	fma.rn.f32 	%f372, %f363, 0f32A57060, %f371;
	mov.b32 	%r27, %f368;
	shl.b32 	%r28, %r27, 23;
	mov.b32 	%f373, %r28;
	ex2.approx.ftz.f32 	%f374, %f372;
	fma.rn.f32 	%f402, %f374, %f373, %f402;
$L__BB0_24:
	fma.rn.f32 	%f375, %f395, 0f3BBB989D, 0f3F000000;
	cvt.sat.f32.f32 	%f376, %f375;
	mov.f32 	%f377, 0f4B400001;
	mov.f32 	%f378, 0f437C0000;
	fma.rm.f32 	%f379, %f376, %f378, %f377;
	add.f32 	%f380, %f379, 0fCB40007F;
	neg.f32 	%f381, %f380;
	fma.rn.f32 	%f382, %f395, 0f3FB8AA3B, %f381;
	fma.rn.f32 	%f383, %f395, 0f32A57060, %f382;
	mov.b32 	%r29, %f379;
	shl.b32 	%r30, %r29, 23;
	mov.b32 	%f384, %r30;
	ex2.approx.ftz.f32 	%f385, %f383;
	mul.f32 	%f386, %f385, %f384;
	mul.f32 	%f387, %f402, %f386;
	cvta.to.global.u64 	%rd108, %rd42;
	shl.b64 	%rd109, %rd3, 2;
	add.s64 	%rd110, %rd108, %rd109;
	st.global.f32 	[%rd110], %f387;
$L__BB0_25:
	ret;

}
	// .globl	_Z19hyper2f1_lse_kernelIdEvPKT_S2_S2_llPS0_
.visible .entry _Z19hyper2f1_lse_kernelIdEvPKT_S2_S2_llPS0_(
	.param .u64 .ptr .align 1 _Z19hyper2f1_lse_kernelIdEvPKT_S2_S2_llPS0__param_0,
	.param .u64 .ptr .align 1 _Z19hyper2f1_lse_kernelIdEvPKT_S2_S2_llPS0__param_1,
	.param .u64 .ptr .align 1 _Z19hyper2f1_lse_kernelIdEvPKT_S2_S2_llPS0__param_2,
	.param .u64 _Z19hyper2f1_lse_kernelIdEvPKT_S2_S2_llPS0__param_3,
	.param .u64 _Z19hyper2f1_lse_kernelIdEvPKT_S2_S2_llPS0__param_4,
	.param .u64 .ptr .align 1 _Z19hyper2f1_lse_kernelIdEvPKT_S2_S2_llPS0__param_5
)
{
	.reg .pred 	%p<61>;
	.reg .b32 	%r<122>;
	.reg .b32 	%f<10>;
	.reg .b64 	%rd<126>;
	.reg .b64 	%fd<429>;

	ld.param.u64 	%rd40, [_Z19hyper2f1_lse_kernelIdEvPKT_S2_S2_llPS0__param_0];
	ld.param.u64 	%rd41, [_Z19hyper2f1_lse_kernelIdEvPKT_S2_S2_llPS0__param_1];
	ld.param.u64 	%rd42, [_Z19hyper2f1_lse_kernelIdEvPKT_S2_S2_llPS0__param_2];
	ld.param.u64 	%rd43, [_Z19hyper2f1_lse_kernelIdEvPKT_S2_S2_llPS0__param_3];
	ld.param.u64 	%rd45, [_Z19hyper2f1_lse_kernelIdEvPKT_S2_S2_llPS0__param_4];
	cvta.to.global.u64 	%rd1, %rd42;
	cvta.to.global.u64 	%rd2, %rd41;
	mov.u32 	%r33, %ctaid.x;
	mov.u32 	%r34, %ntid.x;
	mov.u32 	%r35, %tid.x;
	mad.lo.s32 	%r36, %r33, %r34, %r35;
	cvt.u64.u32 	%rd3, %r36;
	setp.le.s64 	%p1, %rd45, %rd3;
	@%p1 bra 	$L__BB1_48;
	cvta.to.global.u64 	%rd46, %rd40;
	shl.b64 	%rd47, %rd3, 3;
	add.s64 	%rd48, %rd46, %rd47;
	ld.global.nc.f64 	%fd1, [%rd48];
	{
	.reg .b32 %temp; 
	mov.b64 	{%temp, %r114}, %fd1;
	}
	{
	.reg .b32 %temp; 
	mov.b64 	{%r115, %temp}, %fd1;
	}
	setp.gt.s32 	%p2, %r114, 1048575;
	mov.b32 	%r116, -1023;
	mov.f64 	%fd407, %fd1;
	@%p2 bra 	$L__BB1_3;
	mul.f64 	%fd407, %fd1, 0d4350000000000000;
	{
	.reg .b32 %temp; 
	mov.b64 	{%temp, %r114}, %fd407;
	}
	{
	.reg .b32 %temp; 
	mov.b64 	{%r115, %temp}, %fd407;
	}
	mov.b32 	%r116, -1077;
$L__BB1_3:
	add.s32 	%r39, %r114, -1;
	setp.gt.u32 	%p3, %r39, 2146435070;
	@%p3 bra 	$L__BB1_7;
	shr.u32 	%r42, %r114, 20;
	add.s32 	%r117, %r116, %r42;
	and.b32  	%r43, %r114, 1048575;
	or.b32  	%r44, %r43, 1072693248;
	mov.b64 	%fd408, {%r115, %r44};
	setp.lt.u32 	%p5, %r44, 1073127583;
	@%p5 bra 	$L__BB1_6;
	{
	.reg .b32 %temp; 
	mov.b64 	{%r45, %temp}, %fd408;
	}
	{
	.reg .b32 %temp; 
	mov.b64 	{%temp, %r46}, %fd408;
	}
	add.s32 	%r47, %r46, -1048576;
	mov.b64 	%fd408, {%r45, %r47};
	add.s32 	%r117, %r117, 1;
$L__BB1_6:
	add.f64 	%fd60, %fd408, 0dBFF0000000000000;
	add.f64 	%fd61, %fd408, 0d3FF0000000000000;
	rcp.approx.ftz.f64 	%fd62, %fd61;
	neg.f64 	%fd63, %fd61;
	fma.rn.f64 	%fd64, %fd63, %fd62, 0d3FF0000000000000;
	fma.rn.f64 	%fd65, %fd64, %fd64, %fd64;
	fma.rn.f64 	%fd66, %fd65, %fd62, %fd62;
	mul.f64 	%fd67, %fd60, %fd66;
	fma.rn.f64 	%fd68, %fd60, %fd66, %fd67;
	mul.f64 	%fd69, %fd68, %fd68;
	fma.rn.f64 	%fd70, %fd69, 0d3EB1380B3AE80F1E, 0d3ED0EE258B7A8B04;
	fma.rn.f64 	%fd71, %fd70, %fd69, 0d3EF3B2669F02676F;
	fma.rn.f64 	%fd72, %fd71, %fd69, 0d3F1745CBA9AB0956;
	fma.rn.f64 	%fd73, %fd72, %fd69, 0d3F3C71C72D1B5154;
	fma.rn.f64 	%fd74, %fd73, %fd69, 0d3F624924923BE72D;
	fma.rn.f64 	%fd75, %fd74, %fd69, 0d3F8999999999A3C4;
	fma.rn.f64 	%fd76, %fd75, %fd69, 0d3FB5555555555554;
	sub.f64 	%fd77, %fd60, %fd68;
	add.f64 	%fd78, %fd77, %fd77;
	neg.f64 	%fd79, %fd68;
	fma.rn.f64 	%fd80, %fd79, %fd60, %fd78;
	mul.f64 	%fd81, %fd66, %fd80;
	mul.f64 	%fd82, %fd69, %fd76;
	fma.rn.f64 	%fd83, %fd82, %fd68, %fd81;
	xor.b32  	%r48, %r117, -2147483648;
	mov.b32 	%r49, 1127219200;
	mov.b64 	%fd84, {%r48, %r49};
	mov.b32 	%r50, -2147483648;
	mov.b64 	%fd85, {%r50, %r49};
	sub.f64 	%fd86, %fd84, %fd85;
	fma.rn.f64 	%fd87, %fd86, 0d3FE62E42FEFA39EF, %fd68;
	fma.rn.f64 	%fd88, %fd86, 0dBFE62E42FEFA39EF, %fd87;
	sub.f64 	%fd89, %fd88, %fd68;
	sub.f64 	%fd90, %fd83, %fd89;
	fma.rn.f64 	%fd91, %fd86, 0d3C7ABC9E3B39803F, %fd90;
	add.f64 	%fd409, %fd87, %fd91;
	bra.uni 	$L__BB1_8;
$L__BB1_7:
	fma.rn.f64 	%fd59, %fd407, 0d7FF0000000000000, 0d7FF0000000000000;
	{
	.reg .b32 %temp; 
	mov.b64 	{%temp, %r40}, %fd407;
	}
	and.b32  	%r41, %r40, 2147483647;
	setp.eq.s32 	%p4, %r41, 0;
	selp.f64 	%fd409, 0dFFF0000000000000, %fd59, %p4;
$L__BB1_8:
	neg.f64 	%fd10, %fd1;
	{
	.reg .b32 %temp; 
	mov.b64 	{%temp, %r51}, %fd10;
	}
	mov.b32 	%f5, %r51;
	setp.geu.f32 	%p6, %f5, 0f3FE55555;
	setp.leu.f32 	%p7, %f5, 0fBFD99999;
	or.pred  	%p8, %p6, %p7;
	@%p8 bra 	$L__BB1_10;
	mov.f64 	%fd126, 0d4000000000000000;
	sub.f64 	%fd127, %fd126, %fd1;
	div.rn.f64 	%fd128, %fd10, %fd127;
	mul.f64 	%fd129, %fd1, %fd128;
	sub.f64 	%fd130, %fd129, %fd1;
	mul.f64 	%fd131, %fd130, %fd130;
	fma.rn.f64 	%fd132, %fd131, 0d3EB372FB2FBE14B5, 0d3ED087FFCEB2DC44;
	fma.rn.f64 	%fd133, %fd132, %fd131, 0d3EF3B9FF890F468C;
	fma.rn.f64 	%fd134, %fd133, %fd131, 0d3F17457EFD51BAF8;
	fma.rn.f64 	%fd135, %fd134, %fd131, 0d3F3C71C8DE3CE825;
	fma.rn.f64 	%fd136, %fd135, %fd131, 0d3F6249248FA4661F;
	fma.rn.f64 	%fd137, %fd136, %fd131, 0d3F899999999D70C4;
	fma.rn.f64 	%fd138, %fd137, %fd131, 0d3FB5555555555462;
	mul.f64 	%fd139, %fd131, %fd138;
	fma.rn.f64 	%fd140, %fd139, %fd130, %fd129;
	sub.f64 	%fd412, %fd140, %fd1;
	bra.uni 	$L__BB1_17;
$L__BB1_10:
	mov.f64 	%fd92, 0d3FF0000000000000;
	sub.f64 	%fd410, %fd92, %fd1;
	{
	.reg .b32 %temp; 
	mov.b64 	{%temp, %r118}, %fd410;
	}
	{
	.reg .b32 %temp; 
	mov.b64 	{%r119, %temp}, %fd410;
	}
	setp.gt.s32 	%p9, %r118, 1048575;
	mov.b32 	%r120, -1023;
	@%p9 bra 	$L__BB1_12;
	mul.f64 	%fd410, %fd410, 0d4350000000000000;
	{
	.reg .b32 %temp; 
	mov.b64 	{%temp, %r118}, %fd410;
	}
	{
	.reg .b32 %temp; 
	mov.b64 	{%r119, %temp}, %fd410;
	}
	mov.b32 	%r120, -1077;
$L__BB1_12:
	add.s32 	%r54, %r118, -1;
	setp.gt.u32 	%p10, %r54, 2146435070;
	@%p10 bra 	$L__BB1_16;
	shr.u32 	%r57, %r118, 20;
	add.s32 	%r121, %r120, %r57;
	and.b32  	%r58, %r118, 1048575;
	or.b32  	%r59, %r58, 1072693248;
	mov.b64 	%fd411, {%r119, %r59};
	setp.lt.u32 	%p12, %r59, 1073127583;
	@%p12 bra 	$L__BB1_15;
	{
	.reg .b32 %temp; 
	mov.b64 	{%r60, %temp}, %fd411;
	}
	{
	.reg .b32 %temp; 
	mov.b64 	{%temp, %r61}, %fd411;
	}
	add.s32 	%r62, %r61, -1048576;
	mov.b64 	%fd411, {%r60, %r62};
	add.s32 	%r121, %r121, 1;
$L__BB1_15:
	add.f64 	%fd94, %fd411, 0dBFF0000000000000;
	add.f64 	%fd95, %fd411, 0d3FF0000000000000;
	rcp.approx.ftz.f64 	%fd96, %fd95;
	neg.f64 	%fd97, %fd95;
	fma.rn.f64 	%fd98, %fd97, %fd96, 0d3FF0000000000000;
	fma.rn.f64 	%fd99, %fd98, %fd98, %fd98;
	fma.rn.f64 	%fd100, %fd99, %fd96, %fd96;
	mul.f64 	%fd101, %fd94, %fd100;
	fma.rn.f64 	%fd102, %fd94, %fd100, %fd101;
	mul.f64 	%fd103, %fd102, %fd102;
	fma.rn.f64 	%fd104, %fd103, 0d3EB1380B3AE80F1E, 0d3ED0EE258B7A8B04;
	fma.rn.f64 	%fd105, %fd104, %fd103, 0d3EF3B2669F02676F;
	fma.rn.f64 	%fd106, %fd105, %fd103, 0d3F1745CBA9AB0956;
	fma.rn.f64 	%fd107, %fd106, %fd103, 0d3F3C71C72D1B5154;
	fma.rn.f64 	%fd108, %fd107, %fd103, 0d3F624924923BE72D;
	fma.rn.f64 	%fd109, %fd108, %fd103, 0d3F8999999999A3C4;
	fma.rn.f64 	%fd110, %fd109, %fd103, 0d3FB5555555555554;
	sub.f64 	%fd111, %fd94, %fd102;
	add.f64 	%fd112, %fd111, %fd111;
	neg.f64 	%fd113, %fd102;
	fma.rn.f64 	%fd114, %fd113, %fd94, %fd112;
	mul.f64 	%fd115, %fd100, %fd114;
	mul.f64 	%fd116, %fd103, %fd110;
	fma.rn.f64 	%fd117, %fd116, %fd102, %fd115;
	xor.b32  	%r63, %r121, -2147483648;
	mov.b32 	%r64, 1127219200;
	mov.b64 	%fd118, {%r63, %r64};
	mov.b32 	%r65, -2147483648;
	mov.b64 	%fd119, {%r65, %r64};
	sub.f64 	%fd120, %fd118, %fd119;
	fma.rn.f64 	%fd121, %fd120, 0d3FE62E42FEFA39EF, %fd102;
	fma.rn.f64 	%fd122, %fd120, 0dBFE62E42FEFA39EF, %fd121;
	sub.f64 	%fd123, %fd122, %fd102;
	sub.f64 	%fd124, %fd117, %fd123;
	fma.rn.f64 	%fd125, %fd120, 0d3C7ABC9E3B39803F, %fd124;
	add.f64 	%fd412, %fd121, %fd125;
	bra.uni 	$L__BB1_17;
$L__BB1_16:
	fma.rn.f64 	%fd93, %fd410, 0d7FF0000000000000, 0d7FF0000000000000;
	{
	.reg .b32 %temp; 
	mov.b64 	{%temp, %r55}, %fd410;
	}
	and.b32  	%r56, %r55, 2147483647;
	setp.eq.s32 	%p11, %r56, 0;
	selp.f64 	%fd412, 0dFFF0000000000000, %fd93, %p11;
$L__BB1_17:
	setp.lt.s64 	%p13, %rd43, 0;
	mov.f64 	%fd419, 0dFFF0000000000000;
	@%p13 bra 	$L__BB1_29;
	add.s64 	%rd4, %rd43, 1;
	setp.lt.u64 	%p14, %rd43, 7;
	mov.f64 	%fd419, 0dFFF0000000000000;
	mov.b64 	%rd114, 0;
	@%p14 bra 	$L__BB1_21;
	add.s64 	%rd119, %rd43, -7;
	add.s64 	%rd117, %rd2, 32;
	add.s64 	%rd116, %rd1, 32;
	mov.f64 	%fd419, 0dFFF0000000000000;
	mov.b64 	%rd118, 0;
	mov.u64 	%rd120, %rd118;
$L__BB1_20:
	.pragma "nounroll";
	setp.eq.s64 	%p15, %rd118, 0;
	cvt.rn.f64.u64 	%fd145, %rd120;
	fma.rn.f64 	%fd146, %fd409, %fd145, 0d0000000000000000;
	selp.f64 	%fd147, 0d0000000000000000, %fd146, %p15;
	setp.lt.s64 	%p16, %rd120, %rd43;
	add.s64 	%rd51, %rd119, 7;
	cvt.rn.f64.s64 	%fd148, %rd51;
	fma.rn.f64 	%fd149, %fd412, %fd148, %fd147;
	selp.f64 	%fd150, %fd149, %fd147, %p16;
	ld.global.nc.f64 	%fd151, [%rd117+-32];
	ld.global.nc.f64 	%fd152, [%rd116+-32];
	add.f64 	%fd153, %fd151, %fd152;
	add.f64 	%fd154, %fd150, %fd153;
	max.f64 	%fd155, %fd419, %fd154;
	add.s64 	%rd52, %rd120, 1;
	cvt.rn.f64.u64 	%fd156, %rd52;
	fma.rn.f64 	%fd157, %fd409, %fd156, 0d0000000000000000;
	setp.lt.s64 	%p17, %rd52, %rd43;
	add.s64 	%rd53, %rd119, 6;
	cvt.rn.f64.s64 	%fd158, %rd53;
	fma.rn.f64 	%fd159, %fd412, %fd158, %fd157;
	selp.f64 	%fd160, %fd159, %fd157, %p17;
	ld.global.nc.f64 	%fd161, [%rd117+-24];
	ld.global.nc.f64 	%fd162, [%rd116+-24];
	add.f64 	%fd163, %fd161, %fd162;
	add.f64 	%fd164, %fd160, %fd163;
	max.f64 	%fd165, %fd155, %fd164;
	add.s64 	%rd54, %rd120, 2;
	cvt.rn.f64.u64 	%fd166, %rd54;
	fma.rn.f64 	%fd167, %fd409, %fd166, 0d0000000000000000;
	setp.lt.s64 	%p18, %rd54, %rd43;
	add.s64 	%rd55, %rd119, 5;
	cvt.rn.f64.s64 	%fd168, %rd55;
	fma.rn.f64 	%fd169, %fd412, %fd168, %fd167;
	selp.f64 	%fd170, %fd169, %fd167, %p18;
	ld.global.nc.f64 	%fd171, [%rd117+-16];
	ld.global.nc.f64 	%fd172, [%rd116+-16];
	add.f64 	%fd173, %fd171, %fd172;
	add.f64 	%fd174, %fd170, %fd173;
	max.f64 	%fd175, %fd165, %fd174;
	add.s64 	%rd56, %rd120, 3;
	cvt.rn.f64.u64 	%fd176, %rd56;
	fma.rn.f64 	%fd177, %fd409, %fd176, 0d0000000000000000;
	setp.lt.s64 	%p19, %rd56, %rd43;
	add.s64 	%rd57, %rd119, 4;
	cvt.rn.f64.s64 	%fd178, %rd57;
	fma.rn.f64 	%fd179, %fd412, %fd178, %fd177;
	selp.f64 	%fd180, %fd179, %fd177, %p19;
	ld.global.nc.f64 	%fd181, [%rd117+-8];
	ld.global.nc.f64 	%fd182, [%rd116+-8];
	add.f64 	%fd183, %fd181, %fd182;
	add.f64 	%fd184, %fd180, %fd183;
	max.f64 	%fd185, %fd175, %fd184;
	add.s64 	%rd58, %rd120, 4;
	cvt.rn.f64.u64 	%fd186, %rd58;
	fma.rn.f64 	%fd187, %fd409, %fd186, 0d0000000000000000;
	setp.lt.s64 	%p20, %rd58, %rd43;
	add.s64 	%rd59, %rd119, 3;
	cvt.rn.f64.s64 	%fd188, %rd59;
	fma.rn.f64 	%fd189, %fd412, %fd188, %fd187;
	selp.f64 	%fd190, %fd189, %fd187, %p20;
	ld.global.nc.f64 	%fd191, [%rd117];
	ld.global.nc.f64 	%fd192, [%rd116];
	add.f64 	%fd193, %fd191, %fd192;
	add.f64 	%fd194, %fd190, %fd193;
	max.f64 	%fd195, %fd185, %fd194;
	add.s64 	%rd60, %rd120, 5;
	cvt.rn.f64.u64 	%fd196, %rd60;
	fma.rn.f64 	%fd197, %fd409, %fd196, 0d0000000000000000;
	setp.lt.s64 	%p21, %rd60, %rd43;
	add.s64 	%rd61, %rd119, 2;
	cvt.rn.f64.s64 	%fd198, %rd61;
	fma.rn.f64 	%fd199, %fd412, %fd198, %fd197;
	selp.f64 	%fd200, %fd199, %fd197, %p21;
	ld.global.nc.f64 	%fd201, [%rd117+8];
	ld.global.nc.f64 	%fd202, [%rd116+8];
	add.f64 	%fd203, %fd201, %fd202;
	add.f64 	%fd204, %fd200, %fd203;
	max.f64 	%fd205, %fd195, %fd204;
	add.s64 	%rd62, %rd120, 6;
	cvt.rn.f64.u64 	%fd206, %rd62;
	fma.rn.f64 	%fd207, %fd409, %fd206, 0d0000000000000000;
	setp.lt.s64 	%p22, %rd62, %rd43;
	add.s64 	%rd63, %rd119, 1;
	cvt.rn.f64.s64 	%fd208, %rd63;
	fma.rn.f64 	%fd209, %fd412, %fd208, %fd207;
	selp.f64 	%fd210, %fd209, %fd207, %p22;
	ld.global.nc.f64 	%fd211, [%rd117+16];
	ld.global.nc.f64 	%fd212, [%rd116+16];
	add.f64 	%fd213, %fd211, %fd212;
	add.f64 	%fd214, %fd210, %fd213;
	max.f64 	%fd215, %fd205, %fd214;
	add.s64 	%rd64, %rd120, 7;
	cvt.rn.f64.u64 	%fd216, %rd64;
	fma.rn.f64 	%fd217, %fd409, %fd216, 0d0000000000000000;
	setp.lt.s64 	%p23, %rd64, %rd43;
	cvt.rn.f64.s64 	%fd218, %rd119;
	fma.rn.f64 	%fd219, %fd412, %fd218, %fd217;
	selp.f64 	%fd220, %fd219, %fd217, %p23;
	ld.global.nc.f64 	%fd221, [%rd117+24];
	ld.global.nc.f64 	%fd222, [%rd116+24];
	add.f64 	%fd223, %fd221, %fd222;
	add.f64 	%fd224, %fd220, %fd223;
	max.f64 	%fd419, %fd215, %fd224;
	add.s64 	%rd120, %rd120, 8;
	add.s64 	%rd119, %rd119, -8;
	add.s64 	%rd118, %rd118, -8;
	add.s64 	%rd117, %rd117, 64;
	add.s64 	%rd116, %rd116, 64;
	and.b64  	%rd114, %rd4, -8;
	setp.eq.s64 	%p24, %rd120, %rd114;
	@%p24 bra 	$L__BB1_21;
	bra.uni 	$L__BB1_20;
$L__BB1_21:
	and.b64  	%rd9, %rd4, 7;
	setp.eq.s64 	%p25, %rd9, 0;
	@%p25 bra 	$L__BB1_29;
	ld.param.u64 	%rd109, [_Z19hyper2f1_lse_kernelIdEvPKT_S2_S2_llPS0__param_2];
	cvta.to.global.u64 	%rd10, %rd109;
	setp.lt.u64 	%p26, %rd9, 4;
	@%p26 bra 	$L__BB1_24;
	ld.param.u64 	%rd105, [_Z19hyper2f1_lse_kernelIdEvPKT_S2_S2_llPS0__param_1];
	setp.eq.s64 	%p27, %rd114, 0;
	cvt.rn.f64.u64 	%fd226, %rd114;
	fma.rn.f64 	%fd227, %fd409, %fd226, 0d0000000000000000;
	selp.f64 	%fd228, 0d0000000000000000, %fd227, %p27;
	setp.gt.s64 	%p28, %rd43, %rd114;
	sub.s64 	%rd65, %rd43, %rd114;
	cvt.rn.f64.s64 	%fd229, %rd65;
	fma.rn.f64 	%fd230, %fd412, %fd229, %fd228;
	selp.f64 	%fd231, %fd230, %fd228, %p28;
	cvta.to.global.u64 	%rd66, %rd105;
	shl.b64 	%rd67, %rd114, 3;
	add.s64 	%rd68, %rd66, %rd67;
	ld.global.nc.f64 	%fd232, [%rd68];
	add.s64 	%rd69, %rd10, %rd67;
	ld.global.nc.f64 	%fd233, [%rd69];
	add.f64 	%fd234, %fd232, %fd233;
	add.f64 	%fd235, %fd231, %fd234;
	max.f64 	%fd236, %fd419, %fd235;
	add.s64 	%rd70, %rd114, 1;
	cvt.rn.f64.u64 	%fd237, %rd70;
	fma.rn.f64 	%fd238, %fd409, %fd237, 0d0000000000000000;
	setp.gt.s64 	%p29, %rd43, %rd70;
	sub.s64 	%rd71, %rd43, %rd70;
	cvt.rn.f64.s64 	%fd239, %rd71;
	fma.rn.f64 	%fd240, %fd412, %fd239, %fd238;
	selp.f64 	%fd241, %fd240, %fd238, %p29;
	ld.global.nc.f64 	%fd242, [%rd68+8];
	ld.global.nc.f64 	%fd243, [%rd69+8];
	add.f64 	%fd244, %fd242, %fd243;
	add.f64 	%fd245, %fd241, %fd244;
	max.f64 	%fd246, %fd236, %fd245;
	add.s64 	%rd72, %rd114, 2;
	cvt.rn.f64.u64 	%fd247, %rd72;
	fma.rn.f64 	%fd248, %fd409, %fd247, 0d0000000000000000;
	setp.gt.s64 	%p30, %rd43, %rd72;
	sub.s64 	%rd73, %rd43, %rd72;
	cvt.rn.f64.s64 	%fd249, %rd73;
	fma.rn.f64 	%fd250, %fd412, %fd249, %fd248;
	selp.f64 	%fd251, %fd250, %fd248, %p30;
	ld.global.nc.f64 	%fd252, [%rd68+16];
	ld.global.nc.f64 	%fd253, [%rd69+16];
	add.f64 	%fd254, %fd252, %fd253;
	add.f64 	%fd255, %fd251, %fd254;
	max.f64 	%fd256, %fd246, %fd255;
	add.s64 	%rd74, %rd114, 3;
	cvt.rn.f64.u64 	%fd257, %rd74;
	fma.rn.f64 	%fd258, %fd409, %fd257, 0d0000000000000000;
	setp.gt.s64 	%p31, %rd43, %rd74;
	sub.s64 	%rd75, %rd43, %rd74;
	cvt.rn.f64.s64 	%fd259, %rd75;
	fma.rn.f64 	%fd260, %fd412, %fd259, %fd258;
	selp.f64 	%fd261, %fd260, %fd258, %p31;
	ld.global.nc.f64 	%fd262, [%rd68+24];
	ld.global.nc.f64 	%fd263, [%rd69+24];
	add.f64 	%fd264, %fd262, %fd263;
	add.f64 	%fd265, %fd261, %fd264;
	max.f64 	%fd419, %fd256, %fd265;
	add.s64 	%rd114, %rd114, 4;
$L__BB1_24:
	ld.param.u64 	%rd106, [_Z19hyper2f1_lse_kernelIdEvPKT_S2_S2_llPS0__param_1];
	cvta.to.global.u64 	%rd13, %rd106;
	and.b64  	%rd76, %rd4, 3;
	setp.eq.s64 	%p32, %rd76, 0;
	@%p32 bra 	$L__BB1_29;
	setp.eq.s64 	%p33, %rd76, 1;
	@%p33 bra 	$L__BB1_27;
	setp.eq.s64 	%p34, %rd114, 0;
	cvt.rn.f64.u64 	%fd267, %rd114;
	fma.rn.f64 	%fd268, %fd409, %fd267, 0d0000000000000000;
	selp.f64 	%fd269, 0d0000000000000000, %fd268, %p34;
	setp.gt.s64 	%p35, %rd43, %rd114;
	sub.s64 	%rd77, %rd43, %rd114;
	cvt.rn.f64.s64 	%fd270, %rd77;
	fma.rn.f64 	%fd271, %fd412, %fd270, %fd269;
	selp.f64 	%fd272, %fd271, %fd269, %p35;
	shl.b64 	%rd78, %rd114, 3;
	add.s64 	%rd79, %rd13, %rd78;
	ld.global.nc.f64 	%fd273, [%rd79];
	add.s64 	%rd80, %rd10, %rd78;
	ld.global.nc.f64 	%fd274, [%rd80];
	add.f64 	%fd275, %fd273, %fd274;
	add.f64 	%fd276, %fd272, %fd275;
	max.f64 	%fd277, %fd419, %fd276;
	add.s64 	%rd81, %rd114, 1;
	cvt.rn.f64.u64 	%fd278, %rd81;
	fma.rn.f64 	%fd279, %fd409, %fd278, 0d0000000000000000;
	setp.gt.s64 	%p36, %rd43, %rd81;
	sub.s64 	%rd82, %rd43, %rd81;
	cvt.rn.f64.s64 	%fd280, %rd82;
	fma.rn.f64 	%fd281, %fd412, %fd280, %fd279;
	selp.f64 	%fd282, %fd281, %fd279, %p36;
	ld.global.nc.f64 	%fd283, [%rd79+8];
	ld.global.nc.f64 	%fd284, [%rd80+8];
	add.f64 	%fd285, %fd283, %fd284;
	add.f64 	%fd286, %fd282, %fd285;
	max.f64 	%fd419, %fd277, %fd286;
	add.s64 	%rd114, %rd114, 2;
$L__BB1_27:
	and.b64  	%rd83, %rd43, 1;
	setp.eq.b64 	%p37, %rd83, 1;
	@%p37 bra 	$L__BB1_29;
	setp.eq.s64 	%p38, %rd114, 0;
	cvt.rn.f64.u64 	%fd287, %rd114;
	fma.rn.f64 	%fd288, %fd409, %fd287, 0d0000000000000000;
	selp.f64 	%fd289, 0d0000000000000000, %fd288, %p38;
	setp.gt.s64 	%p39, %rd43, %rd114;
	sub.s64 	%rd84, %rd43, %rd114;
	cvt.rn.f64.s64 	%fd290, %rd84;
	fma.rn.f64 	%fd291, %fd412, %fd290, %fd289;
	selp.f64 	%fd292, %fd291, %fd289, %p39;
	shl.b64 	%rd85, %rd114, 3;
	add.s64 	%rd86, %rd13, %rd85;
	ld.global.nc.f64 	%fd293, [%rd86];
	add.s64 	%rd87, %rd10, %rd85;
	ld.global.nc.f64 	%fd294, [%rd87];
	add.f64 	%fd295, %fd293, %fd294;
	add.f64 	%fd296, %fd292, %fd295;
	max.f64 	%fd419, %fd419, %fd296;
$L__BB1_29:
	setp.lt.s64 	%p40, %rd43, 0;
	mov.f64 	%fd424, 0d0000000000000000;
	@%p40 bra 	$L__BB1_44;
	setp.eq.s64 	%p41, %rd43, 0;
	mov.f64 	%fd424, 0d0000000000000000;
	mov.b64 	%rd125, 0;
	@%p41 bra 	$L__BB1_39;
	ld.param.u64 	%rd110, [_Z19hyper2f1_lse_kernelIdEvPKT_S2_S2_llPS0__param_2];
	ld.param.u64 	%rd107, [_Z19hyper2f1_lse_kernelIdEvPKT_S2_S2_llPS0__param_1];
	cvta.to.global.u64 	%rd90, %rd110;
	add.s64 	%rd122, %rd90, 8;
	cvta.to.global.u64 	%rd91, %rd107;
	add.s64 	%rd121, %rd91, 8;
	mov.f64 	%fd424, 0d0000000000000000;
	mov.b64 	%rd123, 0;
	mov.u64 	%rd124, %rd123;
$L__BB1_32:
	setp.eq.s64 	%p42, %rd123, 0;
	cvt.rn.f64.u64 	%fd301, %rd124;
	fma.rn.f64 	%fd302, %fd409, %fd301, 0d0000000000000000;
	selp.f64 	%fd303, 0d0000000000000000, %fd302, %p42;
	setp.lt.s64 	%p43, %rd124, %rd43;
	add.s64 	%rd33, %rd43, %rd123;
	cvt.rn.f64.s64 	%fd304, %rd33;
	fma.rn.f64 	%fd305, %fd412, %fd304, %fd303;
	selp.f64 	%fd306, %fd305, %fd303, %p43;
	ld.global.nc.f64 	%fd307, [%rd121+-8];
	ld.global.nc.f64 	%fd308, [%rd122+-8];
	add.f64 	%fd309, %fd307, %fd308;
	add.f64 	%fd310, %fd306, %fd309;
	sub.f64 	%fd34, %fd310, %fd419;
	fma.rn.f64 	%fd311, %fd34, 0d3FF71547652B82FE, 0d4338000000000000;
	{
	.reg .b32 %temp; 
	mov.b64 	{%r21, %temp}, %fd311;
	}
	mov.f64 	%fd312, 0dC338000000000000;
	add.rn.f64 	%fd313, %fd311, %fd312;
	fma.rn.f64 	%fd314, %fd313, 0dBFE62E42FEFA39EF, %fd34;
	fma.rn.f64 	%fd315, %fd313, 0dBC7ABC9E3B39803F, %fd314;
	fma.rn.f64 	%fd316, %fd315, 0d3E5ADE1569CE2BDF, 0d3E928AF3FCA213EA;
	fma.rn.f64 	%fd317, %fd316, %fd315, 0d3EC71DEE62401315;
	fma.rn.f64 	%fd318, %fd317, %fd315, 0d3EFA01997C89EB71;
	fma.rn.f64 	%fd319, %fd318, %fd315, 0d3F2A01A014761F65;
	fma.rn.f64 	%fd320, %fd319, %fd315, 0d3F56C16C1852B7AF;
	fma.rn.f64 	%fd321, %fd320, %fd315, 0d3F81111111122322;
	fma.rn.f64 	%fd322, %fd321, %fd315, 0d3FA55555555502A1;
	fma.rn.f64 	%fd323, %fd322, %fd315, 0d3FC5555555555511;
	fma.rn.f64 	%fd324, %fd323, %fd315, 0d3FE000000000000B;
	fma.rn.f64 	%fd325, %fd324, %fd315, 0d3FF0000000000000;
	fma.rn.f64 	%fd326, %fd325, %fd315, 0d3FF0000000000000;
	{
	.reg .b32 %temp; 
	mov.b64 	{%r22, %temp}, %fd326;
	}
	{
	.reg .b32 %temp; 
	mov.b64 	{%temp, %r23}, %fd326;
	}
	shl.b32 	%r66, %r21, 20;
	add.s32 	%r67, %r66, %r23;
	mov.b64 	%fd422, {%r22, %r67};
	{
	.reg .b32 %temp; 
	mov.b64 	{%temp, %r68}, %fd34;
	}
	mov.b32 	%f6, %r68;
	abs.f32 	%f1, %f6;
	setp.lt.f32 	%p44, %f1, 0f4086232B;
	@%p44 bra 	$L__BB1_35;
	setp.lt.f64 	%p45, %fd34, 0d0000000000000000;
	add.f64 	%fd327, %fd34, 0d7FF0000000000000;
	selp.f64 	%fd422, 0d0000000000000000, %fd327, %p45;
	setp.geu.f32 	%p46, %f1, 0f40874800;
	@%p46 bra 	$L__BB1_35;
	shr.u32 	%r69, %r21, 31;
	add.s32 	%r70, %r21, %r69;
	shr.s32 	%r71, %r70, 1;
	shl.b32 	%r72, %r71, 20;
	add.s32 	%r73, %r23, %r72;
	mov.b64 	%fd328, {%r22, %r73};
	sub.s32 	%r74, %r21, %r71;
	shl.b32 	%r75, %r74, 20;
	add.s32 	%r76, %r75, 1072693248;
	mov.b32 	%r77, 0;
	mov.b64 	%fd329, {%r77, %r76};
	mul.f64 	%fd422, %fd329, %fd328;
$L__BB1_35:
	add.f64 	%fd39, %fd424, %fd422;
	add.s64 	%rd92, %rd124, 1;
	cvt.rn.f64.u64 	%fd330, %rd92;
	fma.rn.f64 	%fd331, %fd409, %fd330, 0d0000000000000000;
	setp.lt.s64 	%p47, %rd92, %rd43;
	add.s64 	%rd93, %rd33, -1;
	cvt.rn.f64.s64 	%fd332, %rd93;
	fma.rn.f64 	%fd333, %fd412, %fd332, %fd331;
	selp.f64 	%fd334, %fd333, %fd331, %p47;
	ld.global.nc.f64 	%fd335, [%rd121];
	ld.global.nc.f64 	%fd336, [%rd122];
	add.f64 	%fd337, %fd335, %fd336;
	add.f64 	%fd338, %fd334, %fd337;
	sub.f64 	%fd40, %fd338, %fd419;
	fma.rn.f64 	%fd339, %fd40, 0d3FF71547652B82FE, 0d4338000000000000;
	{
	.reg .b32 %temp; 
	mov.b64 	{%r24, %temp}, %fd339;
	}
	mov.f64 	%fd340, 0dC338000000000000;
	add.rn.f64 	%fd341, %fd339, %fd340;
	fma.rn.f64 	%fd342, %fd341, 0dBFE62E42FEFA39EF, %fd40;
	fma.rn.f64 	%fd343, %fd341, 0dBC7ABC9E3B39803F, %fd342;
	fma.rn.f64 	%fd344, %fd343, 0d3E5ADE1569CE2BDF, 0d3E928AF3FCA213EA;
	fma.rn.f64 	%fd345, %fd344, %fd343, 0d3EC71DEE62401315;
	fma.rn.f64 	%fd346, %fd345, %fd343, 0d3EFA01997C89EB71;
	fma.rn.f64 	%fd347, %fd346, %fd343, 0d3F2A01A014761F65;
	fma.rn.f64 	%fd348, %fd347, %fd343, 0d3F56C16C1852B7AF;
	fma.rn.f64 	%fd349, %fd348, %fd343, 0d3F81111111122322;
	fma.rn.f64 	%fd350, %fd349, %fd343, 0d3FA55555555502A1;
	fma.rn.f64 	%fd351, %fd350, %fd343, 0d3FC5555555555511;
	fma.rn.f64 	%fd352, %fd351, %fd343, 0d3FE000000000000B;
	fma.rn.f64 	%fd353, %fd352, %fd343, 0d3FF0000000000000;
	fma.rn.f64 	%fd354, %fd353, %fd343, 0d3FF0000000000000;
	{
	.reg .b32 %temp; 
	mov.b64 	{%r25, %temp}, %fd354;
	}
	{
	.reg .b32 %temp; 
	mov.b64 	{%temp, %r26}, %fd354;
	}
	shl.b32 	%r78, %r24, 20;
	add.s32 	%r79, %r78, %r26;
	mov.b64 	%fd423, {%r25, %r79};
	{
	.reg .b32 %temp; 
	mov.b64 	{%temp, %r80}, %fd40;
	}
	mov.b32 	%f7, %r80;
	abs.f32 	%f2, %f7;
	setp.lt.f32 	%p48, %f2, 0f4086232B;
	@%p48 bra 	$L__BB1_38;
	setp.lt.f64 	%p49, %fd40, 0d0000000000000000;
	add.f64 	%fd355, %fd40, 0d7FF0000000000000;
	selp.f64 	%fd423, 0d0000000000000000, %fd355, %p49;
	setp.geu.f32 	%p50, %f2, 0f40874800;
	@%p50 bra 	$L__BB1_38;
	shr.u32 	%r81, %r24, 31;
	add.s32 	%r82, %r24, %r81;
	shr.s32 	%r83, %r82, 1;
	shl.b32 	%r84, %r83, 20;
	add.s32 	%r85, %r26, %r84;
	mov.b64 	%fd356, {%r25, %r85};
	sub.s32 	%r86, %r24, %r83;
	shl.b32 	%r87, %r86, 20;
	add.s32 	%r88, %r87, 1072693248;
	mov.b32 	%r89, 0;
	mov.b64 	%fd357, {%r89, %r88};
	mul.f64 	%fd423, %fd357, %fd356;
$L__BB1_38:
	add.f64 	%fd424, %fd39, %fd423;
	add.s64 	%rd124, %rd124, 2;
	add.s64 	%rd123, %rd123, -2;
	add.s64 	%rd122, %rd122, 16;
	add.s64 	%rd121, %rd121, 16;
	add.s64 	%rd94, %rd43, 1;
	and.b64  	%rd125, %rd94, -2;
	setp.ne.s64 	%p51, %rd124, %rd125;
	@%p51 bra 	$L__BB1_32;
$L__BB1_39:
	and.b64  	%rd95, %rd43, 1;
	setp.eq.b64 	%p52, %rd95, 1;
	@%p52 bra 	$L__BB1_44;
	ld.param.u64 	%rd111, [_Z19hyper2f1_lse_kernelIdEvPKT_S2_S2_llPS0__param_2];
	ld.param.u64 	%rd108, [_Z19hyper2f1_lse_kernelIdEvPKT_S2_S2_llPS0__param_1];
	setp.eq.s64 	%p53, %rd125, 0;
	cvt.rn.f64.u64 	%fd358, %rd125;
	fma.rn.f64 	%fd359, %fd409, %fd358, 0d0000000000000000;
	selp.f64 	%fd360, 0d0000000000000000, %fd359, %p53;
	setp.gt.s64 	%p54, %rd43, %rd125;
	sub.s64 	%rd96, %rd43, %rd125;
	cvt.rn.f64.s64 	%fd361, %rd96;
	fma.rn.f64 	%fd362, %fd412, %fd361, %fd360;
	selp.f64 	%fd363, %fd362, %fd360, %p54;
	cvta.to.global.u64 	%rd97, %rd108;
	shl.b64 	%rd98, %rd125, 3;
	add.s64 	%rd99, %rd97, %rd98;
	ld.global.nc.f64 	%fd364, [%rd99];
	cvta.to.global.u64 	%rd100, %rd111;
	add.s64 	%rd101, %rd100, %rd98;
	ld.global.nc.f64 	%fd365, [%rd101];
	add.f64 	%fd366, %fd364, %fd365;
	add.f64 	%fd367, %fd363, %fd366;
	sub.f64 	%fd48, %fd367, %fd419;
	fma.rn.f64 	%fd368, %fd48, 0d3FF71547652B82FE, 0d4338000000000000;
	{
	.reg .b32 %temp; 
	mov.b64 	{%r27, %temp}, %fd368;
	}
	mov.f64 	%fd369, 0dC338000000000000;
	add.rn.f64 	%fd370, %fd368, %fd369;
	fma.rn.f64 	%fd371, %fd370, 0dBFE62E42FEFA39EF, %fd48;
	fma.rn.f64 	%fd372, %fd370, 0dBC7ABC9E3B39803F, %fd371;
	fma.rn.f64 	%fd373, %fd372, 0d3E5ADE1569CE2BDF, 0d3E928AF3FCA213EA;
	fma.rn.f64 	%fd374, %fd373, %fd372, 0d3EC71DEE62401315;
	fma.rn.f64 	%fd375, %fd374, %fd372, 0d3EFA01997C89EB71;
	fma.rn.f64 	%fd376, %fd375, %fd372, 0d3F2A01A014761F65;
	fma.rn.f64 	%fd377, %fd376, %fd372, 0d3F56C16C1852B7AF;
	fma.rn.f64 	%fd378, %fd377, %fd372, 0d3F81111111122322;
	fma.rn.f64 	%fd379, %fd378, %fd372, 0d3FA55555555502A1;
	fma.rn.f64 	%fd380, %fd379, %fd372, 0d3FC5555555555511;
	fma.rn.f64 	%fd381, %fd380, %fd372, 0d3FE000000000000B;
	fma.rn.f64 	%fd382, %fd381, %fd372, 0d3FF0000000000000;
	fma.rn.f64 	%fd383, %fd382, %fd372, 0d3FF0000000000000;
	{
	.reg .b32 %temp; 
	mov.b64 	{%r28, %temp}, %fd383;
	}
	{
	.reg .b32 %temp; 
	mov.b64 	{%temp, %r29}, %fd383;
	}
	shl.b32 	%r90, %r27, 20;
	add.s32 	%r91, %r90, %r29;
	mov.b64 	%fd426, {%r28, %r91};
	{
	.reg .b32 %temp; 
	mov.b64 	{%temp, %r92}, %fd48;
	}
	mov.b32 	%f8, %r92;
	abs.f32 	%f3, %f8;
	setp.lt.f32 	%p55, %f3, 0f4086232B;
	@%p55 bra 	$L__BB1_43;
	setp.lt.f64 	%p56, %fd48, 0d0000000000000000;
	add.f64 	%fd384, %fd48, 0d7FF0000000000000;
	selp.f64 	%fd426, 0d0000000000000000, %fd384, %p56;
	setp.geu.f32 	%p57, %f3, 0f40874800;
	@%p57 bra 	$L__BB1_43;
	shr.u32 	%r93, %r27, 31;
	add.s32 	%r94, %r27, %r93;
	shr.s32 	%r95, %r94, 1;
	shl.b32 	%r96, %r95, 20;
	add.s32 	%r97, %r29, %r96;
	mov.b64 	%fd385, {%r28, %r97};
	sub.s32 	%r98, %r27, %r95;
	shl.b32 	%r99, %r98, 20;
	add.s32 	%r100, %r99, 1072693248;
	mov.b32 	%r101, 0;
	mov.b64 	%fd386, {%r101, %r100};
	mul.f64 	%fd426, %fd386, %fd385;
$L__BB1_43:
	add.f64 	%fd424, %fd424, %fd426;
$L__BB1_44:
	fma.rn.f64 	%fd387, %fd419, 0d3FF71547652B82FE, 0d4338000000000000;
	{
	.reg .b32 %temp; 
	mov.b64 	{%r30, %temp}, %fd387;
	}
	mov.f64 	%fd388, 0dC338000000000000;
	add.rn.f64 	%fd389, %fd387, %fd388;
	fma.rn.f64 	%fd390, %fd389, 0dBFE62E42FEFA39EF, %fd419;
	fma.rn.f64 	%fd391, %fd389, 0dBC7ABC9E3B39803F, %fd390;
	fma.rn.f64 	%fd392, %fd391, 0d3E5ADE1569CE2BDF, 0d3E928AF3FCA213EA;
	fma.rn.f64 	%fd393, %fd392, %fd391, 0d3EC71DEE62401315;
	fma.rn.f64 	%fd394, %fd393, %fd391, 0d3EFA01997C89EB71;
	fma.rn.f64 	%fd395, %fd394, %fd391, 0d3F2A01A014761F65;
	fma.rn.f64 	%fd396, %fd395, %fd391, 0d3F56C16C1852B7AF;
	fma.rn.f64 	%fd397, %fd396, %fd391, 0d3F81111111122322;
	fma.rn.f64 	%fd398, %fd397, %fd391, 0d3FA55555555502A1;
	fma.rn.f64 	%fd399, %fd398, %fd391, 0d3FC5555555555511;
	fma.rn.f64 	%fd400, %fd399, %fd391, 0d3FE000000000000B;
	fma.rn.f64 	%fd401, %fd400, %fd391, 0d3FF0000000000000;
	fma.rn.f64 	%fd402, %fd401, %fd391, 0d3FF0000000000000;
	{
	.reg .b32 %temp; 
	mov.b64 	{%r31, %temp}, %fd402;
	}
	{
	.reg .b32 %temp; 
	mov.b64 	{%temp, %r32}, %fd402;
	}
	shl.b32 	%r102, %r30, 20;
	add.s32 	%r103, %r102, %r32;
	mov.b64 	%fd428, {%r31, %r103};
	{
	.reg .b32 %temp; 
	mov.b64 	{%temp, %r104}, %fd419;
	}
	mov.b32 	%f9, %r104;
	abs.f32 	%f4, %f9;
	setp.lt.f32 	%p58, %f4, 0f4086232B;
	@%p58 bra 	$L__BB1_47;
	setp.lt.f64 	%p59, %fd419, 0d0000000000000000;
	add.f64 	%fd403, %fd419, 0d7FF0000000000000;
	selp.f64 	%fd428, 0d0000000000000000, %fd403, %p59;
	setp.geu.f32 	%p60, %f4, 0f40874800;
	@%p60 bra 	$L__BB1_47;
	shr.u32 	%r105, %r30, 31;
	add.s32 	%r106, %r30, %r105;
	shr.s32 	%r107, %r106, 1;
	shl.b32 	%r108, %r107, 20;
	add.s32 	%r109, %r32, %r108;
	mov.b64 	%fd404, {%r31, %r109};
	sub.s32 	%r110, %r30, %r107;
	shl.b32 	%r111, %r110, 20;
	add.s32 	%r112, %r111, 1072693248;
	mov.b32 	%r113, 0;
	mov.b64 	%fd405, {%r113, %r112};
	mul.f64 	%fd428, %fd405, %fd404;
$L__BB1_47:
	ld.param.u64 	%rd112, [_Z19hyper2f1_lse_kernelIdEvPKT_S2_S2_llPS0__param_5];
	mul.f64 	%fd406, %fd424, %fd428;
	cvta.to.global.u64 	%rd102, %rd112;
	shl.b64 	%rd103, %rd3, 3;
	add.s64 	%rd104, %rd102, %rd103;
	st.global.f64 	[%rd104], %fd406;
$L__BB1_48:
	ret;

}


// ===== COMPILED SASS (sm_100) =====

	.target	sm_100

	.elftype	@"ET_EXEC"


//--------------------- .note.nv.tkinfo           --------------------------
	.section	.note.nv.tkinfo,"",@"SHT_NOTE"
	.sectionflags	@"SHF_NOTE_NV_TKINFO"
	.tkinfo
        /*0018*/ 	.word	0x00000002
        /*0030*/ 	.string	""
        /*0030*/ 	.string	"ptxas"
        /*0030*/ 	.string	"Cuda compilation tools, release 13.0, V13.0.88"
        /*0030*/ 	.string	"Build cuda_13.0.r13.0/compiler.36424714_0"
        /*0030*/ 	.string	"-arch sm_100 -m 64 "



//--------------------- .note.nv.cuinfo           --------------------------
	.section	.note.nv.cuinfo,"",@"SHT_NOTE"
	.sectionflags	@"SHF_NOTE_NV_CUINFO"
        /*0018*/ 	.short	0x0002
        /*001a*/ 	.short	0x0064
        /*001c*/ 	.short	0x0082
	.zero		2


//--------------------- .nv.info                  --------------------------
	.section	.nv.info,"",@"SHT_CUDA_INFO"
	.align	4


	//----- nvinfo : EIATTR_REGCOUNT
	.align		4
        /*0000*/ 	.byte	0x04, 0x2f
        /*0002*/ 	.short	(.L_1 - .L_0)
	.align		4
.L_0:
        /*0004*/ 	.word	index@(_Z19hyper2f1_lse_kernelIfEvPKT_S2_S2_llPS0_)
        /*0008*/ 	.word	0x00000020


	//----- nvinfo : EIATTR_FRAME_SIZE
	.align		4
.L_1:
        /*000c*/ 	.byte	0x04, 0x11
        /*000e*/ 	.short	(.L_3 - .L_2)
	.align		4
.L_2:
        /*0010*/ 	.word	index@(_Z19hyper2f1_lse_kernelIfEvPKT_S2_S2_llPS0_)
        /*0014*/ 	.word	0x00000000


	//----- nvinfo : EIATTR_REGCOUNT
	.align		4
.L_3:
        /*0018*/ 	.byte	0x04, 0x2f
        /*001a*/ 	.short	(.L_5 - .L_4)
	.align		4
.L_4:
        /*001c*/ 	.word	index@(_Z19hyper2f1_lse_kernelIdEvPKT_S2_S2_llPS0_)
        /*0020*/ 	.word	0x00000020


	//----- nvinfo : EIATTR_FRAME_SIZE
	.align		4
.L_5:
        /*0024*/ 	.byte	0x04, 0x11
        /*0026*/ 	.short	(.L_7 - .L_6)
	.align		4
.L_6:
        /*0028*/ 	.word	index@($__internal_0_$__cuda_sm20_div_rn_f64_full)
        /*002c*/ 	.word	0x00000000


	//----- nvinfo : EIATTR_FRAME_SIZE
	.align		4
.L_7:
        /*0030*/ 	.byte	0x04, 0x11
        /*0032*/ 	.short	(.L_9 - .L_8)
	.align		4
.L_8:
        /*0034*/ 	.word	index@(_Z19hyper2f1_lse_kernelIdEvPKT_S2_S2_llPS0_)
        /*0038*/ 	.word	0x00000000


	//----- nvinfo : EIATTR_MIN_STACK_SIZE
	.align		4
.L_9:
        /*003c*/ 	.byte	0x04, 0x12
        /*003e*/ 	.short	(.L_11 - .L_10)
	.align		4
.L_10:
        /*0040*/ 	.word	index@(_Z19hyper2f1_lse_kernelIdEvPKT_S2_S2_llPS0_)
        /*0044*/ 	.word	0x00000000


	//----- nvinfo : EIATTR_MIN_STACK_SIZE
	.align		4
.L_11:
        /*0048*/ 	.byte	0x04, 0x12
        /*004a*/ 	.short	(.L_13 - .L_12)
	.align		4
.L_12:
        /*004c*/ 	.word	index@(_Z19hyper2f1_lse_kernelIfEvPKT_S2_S2_llPS0_)
        /*0050*/ 	.word	0x00000000
.L_13:


//--------------------- .nv.compat                --------------------------
	.section	.nv.compat,"",@"SHT_CUDA_COMPAT_INFO"
	.align	4
        /*0000*/ 	.byte	0x02, 0x09, 0x00, 0x00, 0x02, 0x02, 0x01, 0x00, 0x02, 0x05, 0x05, 0x00, 0x03, 0x07, 0x01, 0x01
        /*0010*/ 	.byte	0x02, 0x03, 0x00, 0x00, 0x02, 0x06, 0x01, 0x00, 0x04, 0x0b, 0x08, 0x00, 0x01, 0x00, 0x00, 0x00
        /*0020*/ 	.byte	0x00, 0x00, 0x00, 0x00


//--------------------- .nv.info._Z19hyper2f1_lse_kernelIdEvPKT_S2_S2_llPS0_ --------------------------
	.section	.nv.info._Z19hyper2f1_lse_kernelIdEvPKT_S2_S2_llPS0_,"",@"SHT_CUDA_INFO"
	.sectionflags	@""
	.align	4


	//----- nvinfo : EIATTR_CUDA_API_VERSION
	.align		4
        /*0000*/ 	.byte	0x04, 0x37
        /*0002*/ 	.short	(.L_15 - .L_14)
.L_14:
        /*0004*/ 	.word	0x00000082


	//----- nvinfo : EIATTR_KPARAM_INFO
	.align		4
.L_15:
        /*0008*/ 	.byte	0x04, 0x17
        /*000a*/ 	.short	(.L_17 - .L_16)
.L_16:
        /*000c*/ 	.word	0x00000000
        /*0010*/ 	.short	0x0005
        /*0012*/ 	.short	0x0028
        /*0014*/ 	.byte	0x00, 0xf5, 0x21, 0x00


	//----- nvinfo : EIATTR_KPARAM_INFO
	.align		4
.L_17:
        /*0018*/ 	.byte	0x04, 0x17
        /*001a*/ 	.short	(.L_19 - .L_18)
.L_18:
        /*001c*/ 	.word	0x00000000
        /*0020*/ 	.short	0x0004
        /*0022*/ 	.short	0x0020
        /*0024*/ 	.byte	0x00, 0xf0, 0x21, 0x00


	//----- nvinfo : EIATTR_KPARAM_INFO
	.align		4
.L_19:
        /*0028*/ 	.byte	0x04, 0x17
        /*002a*/ 	.short	(.L_21 - .L_20)
.L_20:
        /*002c*/ 	.word	0x00000000
        /*0030*/ 	.short	0x0003
        /*0032*/ 	.short	0x0018
        /*0034*/ 	.byte	0x00, 0xf0, 0x21, 0x00


	//----- nvinfo : EIATTR_KPARAM_INFO
	.align		4
.L_21:
        /*0038*/ 	.byte	0x04, 0x17
        /*003a*/ 	.short	(.L_23 - .L_22)
.L_22:
        /*003c*/ 	.word	0x00000000
        /*0040*/ 	.short	0x0002
        /*0042*/ 	.short	0x0010
        /*0044*/ 	.byte	0x00, 0xf5, 0x21, 0x00


	//----- nvinfo : EIATTR_KPARAM_INFO
	.align		4
.L_23:
        /*0048*/ 	.byte	0x04, 0x17
        /*004a*/ 	.short	(.L_25 - .L_24)
.L_24:
        /*004c*/ 	.word	0x00000000
        /*0050*/ 	.short	0x0001
        /*0052*/ 	.short	0x0008
        /*0054*/ 	.byte	0x00, 0xf5, 0x21, 0x00


	//----- nvinfo : EIATTR_KPARAM_INFO
	.align		4
.L_25:
        /*0058*/ 	.byte	0x04, 0x17
        /*005a*/ 	.short	(.L_27 - .L_26)
.L_26:
        /*005c*/ 	.word	0x00000000
        /*0060*/ 	.short	0x0000
        /*0062*/ 	.short	0x0000
        /*0064*/ 	.byte	0x00, 0xf5, 0x21, 0x00


	//----- nvinfo : EIATTR_SPARSE_MMA_MASK
	.align		4
.L_27:
        /*0068*/ 	.byte	0x03, 0x50
        /*006a*/ 	.short	0x0000


	//----- nvinfo : EIATTR_MAXREG_COUNT
	.align		4
        /*006c*/ 	.byte	0x03, 0x1b
        /*006e*/ 	.short	0x00ff


	//----- nvinfo : EIATTR_MERCURY_ISA_VERSION
	.align		4
        /*0070*/ 	.byte	0x03, 0x5f
        /*0072*/ 	.short	0x0101


	//----- nvinfo : EIATTR_VRC_CTA_INIT_COUNT
	.align		4
        /*0074*/ 	.byte	0x02, 0x4a
	.zero		1
	.zero		1


	//----- nvinfo : EIATTR_EXIT_INSTR_OFFSETS
	.align		4
        /*0078*/ 	.byte	0x04, 0x1c
        /*007a*/ 	.short	(.L_29 - .L_28)


	//   ....[0]....
.L_28:
        /*007c*/ 	.word	0x00000080


	//   ....[1]....
        /*0080*/ 	.word	0x00003fc0


	//----- nvinfo : EIATTR_CRS_STACK_SIZE
	.align		4
.L_29:
        /*0084*/ 	.byte	0x04, 0x1e
        /*0086*/ 	.short	(.L_31 - .L_30)
.L_30:
        /*0088*/ 	.word	0x00000000


	//----- nvinfo : EIATTR_CBANK_PARAM_SIZE
	.align		4
.L_31:
        /*008c*/ 	.byte	0x03, 0x19
        /*008e*/ 	.short	0x0030


	//----- nvinfo : EIATTR_PARAM_CBANK
	.align		4
        /*0090*/ 	.byte	0x04, 0x0a
        /*0092*/ 	.short	(.L_33 - .L_32)
	.align		4
.L_32:
        /*0094*/ 	.word	index@(.nv.constant0._Z19hyper2f1_lse_kernelIdEvPKT_S2_S2_llPS0_)
        /*0098*/ 	.short	0x0380
        /*009a*/ 	.short	0x0030


	//----- nvinfo : EIATTR_SW_WAR
	.align		4
.L_33:
        /*009c*/ 	.byte	0x04, 0x36
        /*009e*/ 	.short	(.L_35 - .L_34)
.L_34:
        /*00a0*/ 	.word	0x00000008
.L_35:


//--------------------- .nv.info._Z19hyper2f1_lse_kernelIfEvPKT_S2_S2_llPS0_ --------------------------
	.section	.nv.info._Z19hyper2f1_lse_kernelIfEvPKT_S2_S2_llPS0_,"",@"SHT_CUDA_INFO"
	.sectionflags	@""
	.align	4


	//----- nvinfo : EIATTR_CUDA_API_VERSION
	.align		4
        /*0000*/ 	.byte	0x04, 0x37
        /*0002*/ 	.short	(.L_37 - .L_36)
.L_36:
        /*0004*/ 	.word	0x00000082


	//----- nvinfo : EIATTR_KPARAM_INFO
	.align		4
.L_37:
        /*0008*/ 	.byte	0x04, 0x17
        /*000a*/ 	.short	(.L_39 - .L_38)
.L_38:
        /*000c*/ 	.word	0x00000000
        /*0010*/ 	.short	0x0005
        /*0012*/ 	.short	0x0028
        /*0014*/ 	.byte	0x00, 0xf5, 0x21, 0x00


	//----- nvinfo : EIATTR_KPARAM_INFO
	.align		4
.L_39:
        /*0018*/ 	.byte	0x04, 0x17
        /*001a*/ 	.short	(.L_41 - .L_40)
.L_40:
        /*001c*/ 	.word	0x00000000
        /*0020*/ 	.short	0x0004
        /*0022*/ 	.short	0x0020
        /*0024*/ 	.byte	0x00, 0xf0, 0x21, 0x00


	//----- nvinfo : EIATTR_KPARAM_INFO
	.align		4
.L_41:
        /*0028*/ 	.byte	0x04, 0x17
        /*002a*/ 	.short	(.L_43 - .L_42)
.L_42:
        /*002c*/ 	.word	0x00000000
        /*0030*/ 	.short	0x0003
        /*0032*/ 	.short	0x0018
        /*0034*/ 	.byte	0x00, 0xf0, 0x21, 0x00


	//----- nvinfo : EIATTR_KPARAM_INFO
	.align		4
.L_43:
        /*0038*/ 	.byte	0x04, 0x17
        /*003a*/ 	.short	(.L_45 - .L_44)
.L_44:
        /*003c*/ 	.word	0x00000000
        /*0040*/ 	.short	0x0002
        /*0042*/ 	.short	0x0010
        /*0044*/ 	.byte	0x00, 0xf5, 0x21, 0x00


	//----- nvinfo : EIATTR_KPARAM_INFO
	.align		4
.L_45:
        /*0048*/ 	.byte	0x04, 0x17
        /*004a*/ 	.short	(.L_47 - .L_46)
.L_46:
        /*004c*/ 	.word	0x00000000
        /*0050*/ 	.short	0x0001
        /*0052*/ 	.short	0x0008
        /*0054*/ 	.byte	0x00, 0xf5, 0x21, 0x00


	//----- nvinfo : EIATTR_KPARAM_INFO
	.align		4
.L_47:
        /*0058*/ 	.byte	0x04, 0x17
        /*005a*/ 	.short	(.L_49 - .L_48)
.L_48:
        /*005c*/ 	.word	0x00000000
        /*0060*/ 	.short	0x0000
        /*0062*/ 	.short	0x0000
        /*0064*/ 	.byte	0x00, 0xf5, 0x21, 0x00


	//----- nvinfo : EIATTR_SPARSE_MMA_MASK
	.align		4
.L_49:
        /*0068*/ 	.byte	0x03, 0x50
        /*006a*/ 	.short	0x0000


	//----- nvinfo : EIATTR_MAXREG_COUNT
	.align		4
        /*006c*/ 	.byte	0x03, 0x1b
        /*006e*/ 	.short	0x00ff


	//----- nvinfo : EIATTR_MERCURY_ISA_VERSION
	.align		4
        /*0070*/ 	.byte	0x03, 0x5f
        /*0072*/ 	.short	0x0101


	//----- nvinfo : EIATTR_VRC_CTA_INIT_COUNT
	.align		4
        /*0074*/ 	.byte	0x02, 0x4a
	.zero		1
	.zero		1


	//----- nvinfo : EIATTR_EXIT_INSTR_OFFSETS
	.align		4
        /*0078*/ 	.byte	0x04, 0x1c
        /*007a*/ 	.short	(.L_51 - .L_50)


	//   ....[0]....
.L_50:
        /*007c*/ 	.word	0x00000080


	//   ....[1]....
        /*0080*/ 	.word	0x000027c0


	//----- nvinfo : EIATTR_CBANK_PARAM_SIZE
	.align		4
.L_51:
        /*0084*/ 	.byte	0x03, 0x19
        /*0086*/ 	.short	0x0030


	//----- nvinfo : EIATTR_PARAM_CBANK
	.align		4
        /*0088*/ 	.byte	0x04, 0x0a
        /*008a*/ 	.short	(.L_53 - .L_52)
	.align		4
.L_52:
        /*008c*/ 	.word	index@(.nv.constant0._Z19hyper2f1_lse_kernelIfEvPKT_S2_S2_llPS0_)
        /*0090*/ 	.short	0x0380
        /*0092*/ 	.short	0x0030


	//----- nvinfo : EIATTR_SW_WAR
	.align		4
.L_53:
        /*0094*/ 	.byte	0x04, 0x36
        /*0096*/ 	.short	(.L_55 - .L_54)
.L_54:
        /*0098*/ 	.word	0x00000008
.L_55:


//--------------------- .nv.callgraph             --------------------------
	.section	.nv.callgraph,"",@"SHT_CUDA_CALLGRAPH"
	.align	4
	.sectionentsize	8
	.align		4
        /*0000*/ 	.word	0x00000000
	.align		4
        /*0004*/ 	.word	0xffffffff
	.align		4
        /*0008*/ 	.word	0x00000000
	.align		4
        /*000c*/ 	.word	0xfffffffe
	.align		4
        /*0010*/ 	.word	0x00000000
	.align		4
        /*0014*/ 	.word	0xfffffffd
	.align		4
        /*0018*/ 	.word	0x00000000
	.align		4
        /*001c*/ 	.word	0xfffffffc


//--------------------- .text._Z19hyper2f1_lse_kernelIdEvPKT_S2_S2_llPS0_ --------------------------
	.section	.text._Z19hyper2f1_lse_kernelIdEvPKT_S2_S2_llPS0_,"ax",@progbits
	.align	128
        .global         _Z19hyper2f1_lse_kernelIdEvPKT_S2_S2_llPS0_
        .type           _Z19hyper2f1_lse_kernelIdEvPKT_S2_S2_llPS0_,@function
        .size           _Z19hyper2f1_lse_kernelIdEvPKT_S2_S2_llPS0_,(.L_x_41 - _Z19hyper2f1_lse_kernelIdEvPKT_S2_S2_llPS0_)
        .other          _Z19hyper2f1_lse_kernelIdEvPKT_S2_S2_llPS0_,@"STO_CUDA_ENTRY STV_DEFAULT"
_Z19hyper2f1_lse_kernelIdEvPKT_S2_S2_llPS0_:
.text._Z19hyper2f1_lse_kernelIdEvPKT_S2_S2_llPS0_:
[----:B------:R-:W-:Y:S01]  /*0000*/  LDC R1, c[0x0][0x37c] ;  /* 0x0000df00ff017b82 */ /* 0x000fe20000000800 */
[----:B------:R-:W0:Y:S07]  /*0010*/  S2R R3, SR_TID.X ;  /* 0x0000000000037919 */ /* 0x000e2e0000002100 */
[----:B------:R-:W0:Y:S01]  /*0020*/  S2UR UR4, SR_CTAID.X ;  /* 0x00000000000479c3 */ /* 0x000e220000002500 */
[----:B------:R-:W1:Y:S07]  /*0030*/  LDCU.64 UR6, c[0x0][0x3a0] ;  /* 0x00007400ff0677ac */ /* 0x000e6e0008000a00 */
[----:B------:R-:W0:Y:S02]  /*0040*/  LDC R0, c[0x0][0x360] ;  /* 0x0000d800ff007b82 */ /* 0x000e240000000800 */
[----:B0-----:R-:W-:-:S05]  /*0050*/  IMAD R0, R0, UR4, R3 ;  /* 0x0000000400007c24 */ /* 0x001fca000f8e0203 */
[----:B-1----:R-:W-:-:S04]  /*0060*/  ISETP.GE.U32.AND P0, PT, R0, UR6, PT ;  /* 0x0000000600007c0c */ /* 0x002fc8000bf06070 */
[----:B------:R-:W-:-:S13]  /*0070*/  ISETP.GE.AND.EX P0, PT, RZ, UR7, PT, P0 ;  /* 0x00000007ff007c0c */ /* 0x000fda000bf06300 */
[----:B------:R-:W-:Y:S05]  /*0080*/  @P0 EXIT ;  /* 0x000000000000094d */ /* 0x000fea0003800000 */
[----:B------:R-:W0:Y:S01]  /*0090*/  LDCU.64 UR4, c[0x0][0x380] ;  /* 0x00007000ff0477ac */ /* 0x000e220008000a00 */
[----:B------:R-:W1:Y:S01]  /*00a0*/  LDCU.64 UR14, c[0x0][0x358] ;  /* 0x00006b00ff0e77ac */ /* 0x000e620008000a00 */
[----:B0-----:R-:W-:-:S04]  /*00b0*/  LEA R4, P0, R0, UR4, 0x3 ;  /* 0x0000000400047c11 */ /* 0x001fc8000f8018ff */
[----:B------:R-:W-:-:S06]  /*00c0*/  LEA.HI.X R5, R0, UR5, RZ, 0x3, P0 ;  /* 0x0000000500057c11 */ /* 0x000fcc00080f1cff */
[----:B-1----:R-:W2:Y:S01]  /*00d0*/  LDG.E.64.CONSTANT R4, desc[UR14][R4.64] ;  /* 0x0000000e04047981 */ /* 0x002ea2000c1e9b00 */
[----:B------:R-:W-:Y:S01]  /*00e0*/  BSSY.RECONVERGENT B0, `(.L_x_0) ;  /* 0x0000055000007945 */ /* 0x000fe20003800200 */
[----:B--2---:R-:W-:Y:S01]  /*00f0*/  ISETP.GT.AND P0, PT, R5, 0xfffff, PT ;  /* 0x000fffff0500780c */ /* 0x004fe20003f04270 */
[--C-:B------:R-:W-:Y:S02]  /*0100*/  IMAD.MOV.U32 R6, RZ, RZ, R4.reuse ;  /* 0x000000ffff067224 */ /* 0x100fe400078e0004 */
[--C-:B------:R-:W-:Y:S02]  /*0110*/  IMAD.MOV.U32 R7, RZ, RZ, R5.reuse ;  /* 0x000000ffff077224 */ /* 0x100fe400078e0005 */
[----:B------:R-:W-:Y:S02]  /*0120*/  IMAD.MOV.U32 R3, RZ, RZ, R5 ;  /* 0x000000ffff037224 */ /* 0x000fe400078e0005 */
[----:B------:R-:W-:-:S06]  /*0130*/  IMAD.MOV.U32 R8, RZ, RZ, R4 ;  /* 0x000000ffff087224 */ /* 0x000fcc00078e0004 */
[----:B------:R-:W-:-:S10]  /*0140*/  @!P0 DMUL R6, R4, 1.80143985094819840000e+16 ;  /* 0x4350000004068828 */ /* 0x000fd40000000000 */
[----:B------:R-:W-:Y:S02]  /*0150*/  @!P0 IMAD.MOV.U32 R3, RZ, RZ, R7 ;  /* 0x000000ffff038224 */ /* 0x000fe400078e0007 */
[----:B------:R-:W-:Y:S02]  /*0160*/  @!P0 IMAD.MOV.U32 R8, RZ, RZ, R6 ;  /* 0x000000ffff088224 */ /* 0x000fe400078e0006 */
[----:B------:R-:W-:-:S05]  /*0170*/  VIADD R2, R3, 0xffffffff ;  /* 0xffffffff03027836 */ /* 0x000fca0000000000 */
[----:B------:R-:W-:Y:S01]  /*0180*/  ISETP.GT.U32.AND P1, PT, R2, 0x7feffffe, PT ;  /* 0x7feffffe0200780c */ /* 0x000fe20003f24070 */
[----:B------:R-:W-:Y:S02]  /*0190*/  IMAD.MOV.U32 R2, RZ, RZ, -0x3ff ;  /* 0xfffffc01ff027424 */ /* 0x000fe400078e00ff */
[----:B------:R-:W-:-:S10]  /*01a0*/  @!P0 IMAD.MOV.U32 R2, RZ, RZ, -0x435 ;  /* 0xfffffbcbff028424 */ /* 0x000fd400078e00ff */
[----:B------:R-:W-:Y:S05]  /*01b0*/  @P1 BRA `(.L_x_1) ;  /* 0x0000000400041947 */ /* 0x000fea0003800000 */
[----:B------:R-:W-:Y:S01]  /*01c0*/  LOP3.LUT R6, R3, 0xfffff, RZ, 0xc0, !PT ;  /* 0x000fffff03067812 */ /* 0x000fe200078ec0ff */
[----:B------:R-:W-:Y:S01]  /*01d0*/  IMAD.MOV.U32 R16, RZ, RZ, -0x748574fc ;  /* 0x8b7a8b04ff107424 */ /* 0x000fe200078e00ff */
[----:B------:R-:W-:Y:S01]  /*01e0*/  UMOV UR4, 0x3ae80f1e ;  /* 0x3ae80f1e00047882 */ /* 0x000fe20000000000 */
[----:B------:R-:W-:Y:S01]  /*01f0*/  IMAD.MOV.U32 R17, RZ, RZ, 0x3ed0ee25 ;  /* 0x3ed0ee25ff117424 */ /* 0x000fe200078e00ff */
[----:B------:R-:W-:Y:S01]  /*0200*/  LOP3.LUT R7, R6, 0x3ff00000, RZ, 0xfc, !PT ;  /* 0x3ff0000006077812 */ /* 0x000fe200078efcff */
[----:B------:R-:W-:Y:S01]  /*0210*/  IMAD.MOV.U32 R6, RZ, RZ, R8 ;  /* 0x000000ffff067224 */ /* 0x000fe200078e0008 */
[----:B------:R-:W-:Y:S01]  /*0220*/  UMOV UR5, 0x3eb1380b ;  /* 0x3eb1380b00057882 */ /* 0x000fe20000000000 */
[----:B------:R-:W-:Y:S01]  /*0230*/  IMAD.MOV.U32 R8, RZ, RZ, RZ ;  /* 0x000000ffff087224 */ /* 0x000fe200078e00ff */
[----:B------:R-:W-:Y:S01]  /*0240*/  ISETP.GE.U32.AND P0, PT, R7, 0x3ff6a09f, PT ;  /* 0x3ff6a09f0700780c */ /* 0x000fe20003f06070 */
[----:B------:R-:W-:Y:S01]  /*0250*/  IMAD.MOV.U32 R19, RZ, RZ, 0x43300000 ;  /* 0x43300000ff137424 */ /* 0x000fe200078e00ff */
[----:B------:R-:W-:Y:S01]  /*0260*/  LEA.HI R18, R3, R2, RZ, 0xc ;  /* 0x0000000203127211 */ /* 0x000fe200078f60ff */
[----:B------:R-:W-:Y:S01]  /*0270*/  UMOV UR6, 0x80000000 ;  /* 0x8000000000067882 */ /* 0x000fe20000000000 */
[----:B------:R-:W-:-:S09]  /*0280*/  UMOV UR7, 0x43300000 ;  /* 0x4330000000077882 */ /* 0x000fd20000000000 */
[----:B------:R-:W-:Y:S02]  /*0290*/  @P0 VIADD R9, R7, 0xfff00000 ;  /* 0xfff0000007090836 */ /* 0x000fe40000000000 */
[----:B------:R-:W-:Y:S02]  /*02a0*/  @P0 VIADD R18, R18, 0x1 ;  /* 0x0000000112120836 */ /* 0x000fe40000000000 */
[----:B------:R-:W-:-:S03]  /*02b0*/  @P0 IMAD.MOV.U32 R7, RZ, RZ, R9 ;  /* 0x000000ffff070224 */ /* 0x000fc600078e0009 */
[----:B------:R-:W-:-:S03]  /*02c0*/  LOP3.LUT R18, R18, 0x80000000, RZ, 0x3c, !PT ;  /* 0x8000000012127812 */ /* 0x000fc600078e3cff */
[C---:B------:R-:W-:Y:S02]  /*02d0*/  DADD R14, R6.reuse, 1 ;  /* 0x3ff00000060e7429 */ /* 0x040fe40000000000 */
[----:B------:R-:W-:-:S04]  /*02e0*/  DADD R6, R6, -1 ;  /* 0xbff0000006067429 */ /* 0x000fc80000000000 */
[----:B------:R-:W0:Y:S02]  /*02f0*/  MUFU.RCP64H R9, R15 ;  /* 0x0000000f00097308 */ /* 0x000e240000001800 */
[----:B0-----:R-:W-:-:S08]  /*0300*/  DFMA R10, -R14, R8, 1 ;  /* 0x3ff000000e0a742b */ /* 0x001fd00000000108 */
[----:B------:R-:W-:-:S08]  /*0310*/  DFMA R10, R10, R10, R10 ;  /* 0x0000000a0a0a722b */ /* 0x000fd0000000000a */
[----:B------:R-:W-:-:S08]  /*0320*/  DFMA R8, R8, R10, R8 ;  /* 0x0000000a0808722b */ /* 0x000fd00000000008 */
[----:B------:R-:W-:-:S08]  /*0330*/  DMUL R10, R6, R8 ;  /* 0x00000008060a7228 */ /* 0x000fd00000000000 */
[----:B------:R-:W-:-:S08]  /*0340*/  DFMA R10, R6, R8, R10 ;  /* 0x00000008060a722b */ /* 0x000fd0000000000a */
[----:B------:R-:W-:Y:S02]  /*0350*/  DMUL R12, R10, R10 ;  /* 0x0000000a0a0c7228 */ /* 0x000fe40000000000 */
[----:B------:R-:W-:-:S06]  /*0360*/  DADD R2, R6, -R10 ;  /* 0x0000000006027229 */ /* 0x000fcc000000080a */
[----:B------:R-:W-:Y:S01]  /*0370*/  DFMA R14, R12, UR4, R16 ;  /* 0x000000040c0e7c2b */ /* 0x000fe20008000010 */
[----:B------:R-:W-:Y:S01]  /*0380*/  UMOV UR4, 0x9f02676f ;  /* 0x9f02676f00047882 */ /* 0x000fe20000000000 */
[----:B------:R-:W-:Y:S01]  /*0390*/  UMOV UR5, 0x3ef3b266 ;  /* 0x3ef3b26600057882 */ /* 0x000fe20000000000 */
[----:B------:R-:W-:Y:S02]  /*03a0*/  DADD R16, R2, R2 ;  /* 0x0000000002107229 */ /* 0x000fe40000000002 */
[----:B------:R-:W-:Y:S01]  /*03b0*/  DADD R2, R18, -UR6 ;  /* 0x8000000612027e29 */ /* 0x000fe20008000000 */
[----:B------:R-:W-:Y:S01]  /*03c0*/  UMOV UR6, 0xfefa39ef ;  /* 0xfefa39ef00067882 */ /* 0x000fe20000000000 */
[----:B------:R-:W-:Y:S01]  /*03d0*/  UMOV UR7, 0x3fe62e42 ;  /* 0x3fe62e4200077882 */ /* 0x000fe20000000000 */
[----:B------:R-:W-:Y:S01]  /*03e0*/  DFMA R14, R12, R14, UR4 ;  /* 0x000000040c0e7e2b */ /* 0x000fe2000800000e */
[----:B------:R-:W-:Y:S01]  /*03f0*/  UMOV UR4, 0xa9ab0956 ;  /* 0xa9ab095600047882 */ /* 0x000fe20000000000 */
[----:B------:R-:W-:Y:S01]  /*0400*/  UMOV UR5, 0x3f1745cb ;  /* 0x3f1745cb00057882 */ /* 0x000fe20000000000 */
[----:B------:R-:W-:-:S02]  /*0410*/  DFMA R16, R6, -R10, R16 ;  /* 0x8000000a0610722b */ /* 0x000fc40000000010 */
[----:B------:R-:W-:-:S03]  /*0420*/  DFMA R6, R2, UR6, R10 ;  /* 0x0000000602067c2b */ /* 0x000fc6000800000a */
[----:B------:R-:W-:Y:S01]  /*0430*/  DFMA R14, R12, R14, UR4 ;  /* 0x000000040c0e7e2b */ /* 0x000fe2000800000e */
[----:B------:R-:W-:Y:S01]  /*0440*/  UMOV UR4, 0x2d1b5154 ;  /* 0x2d1b515400047882 */ /* 0x000fe20000000000 */
[----:B------:R-:W-:Y:S01]  /*0450*/  UMOV UR5, 0x3f3c71c7 ;  /* 0x3f3c71c700057882 */ /* 0x000fe20000000000 */
[----:B------:R-:W-:-:S05]  /*0460*/  DMUL R16, R8, R16 ;  /* 0x0000001008107228 */ /* 0x000fca0000000000 */
[----:B------:R-:W-:Y:S01]  /*0470*/  DFMA R14, R12, R14, UR4 ;  /* 0x000000040c0e7e2b */ /* 0x000fe2000800000e */
[----:B------:R-:W-:Y:S01]  /*0480*/  UMOV UR4, 0x923be72d ;  /* 0x923be72d00047882 */ /* 0x000fe20000000000 */
[----:B------:R-:W-:-:S06]  /*0490*/  UMOV UR5, 0x3f624924 ;  /* 0x3f62492400057882 */ /* 0x000fcc0000000000 */
        /* <DEDUP_REMOVED lines=8> */
[----:B------:R-:W-:Y:S02]  /*0520*/  UMOV UR5, 0x3fe62e42 ;  /* 0x3fe62e4200057882 */ /* 0x000fe40000000000 */
[----:B------:R-:W-:Y:S01]  /*0530*/  DFMA R18, R2, -UR4, R6 ;  /* 0x8000000402127c2b */ /* 0x000fe20008000006 */
[----:B------:R-:W-:Y:S01]  /*0540*/  UMOV UR4, 0x3b39803f ;  /* 0x3b39803f00047882 */ /* 0x000fe20000000000 */
[----:B------:R-:W-:Y:S02]  /*0550*/  UMOV UR5, 0x3c7abc9e ;  /* 0x3c7abc9e00057882 */ /* 0x000fe40000000000 */
[----:B------:R-:W-:-:S04]  /*0560*/  DMUL R14, R12, R14 ;  /* 0x0000000e0c0e7228 */ /* 0x000fc80000000000 */
[----:B------:R-:W-:-:S04]  /*0570*/  DADD R18, -R10, R18 ;  /* 0x000000000a127229 */ /* 0x000fc80000000112 */
[----:B------:R-:W-:-:S08]  /*0580*/  DFMA R14, R10, R14, R16 ;  /* 0x0000000e0a0e722b */ /* 0x000fd00000000010 */
[----:B------:R-:W-:-:S08]  /*0590*/  DADD R14, R14, -R18 ;  /* 0x000000000e0e7229 */ /* 0x000fd00000000812 */
[----:B------:R-:W-:-:S08]  /*05a0*/  DFMA R14, R2, UR4, R14 ;  /* 0x00000004020e7c2b */ /* 0x000fd0000800000e */
[----:B------:R-:W-:Y:S01]  /*05b0*/  DADD R6, R6, R14 ;  /* 0x0000000006067229 */ /* 0x000fe2000000000e */
[----:B------:R-:W-:Y:S10]  /*05c0*/  BRA `(.L_x_2) ;  /* 0x0000000000187947 */ /* 0x000ff40003800000 */
.L_x_1:
[----:B------:R-:W-:Y:S01]  /*05d0*/  IMAD.MOV.U32 R2, RZ, RZ, 0x0 ;  /* 0x00000000ff027424 */ /* 0x000fe200078e00ff */
[----:B------:R-:W-:Y:S01]  /*05e0*/  LOP3.LUT P0, RZ, R7, 0x7fffffff, RZ, 0xc0, !PT ;  /* 0x7fffffff07ff7812 */ /* 0x000fe2000780c0ff */
[----:B------:R-:W-:-:S06]  /*05f0*/  IMAD.MOV.U32 R3, RZ, RZ, 0x7ff00000 ;  /* 0x7ff00000ff037424 */ /* 0x000fcc00078e00ff */
[----:B------:R-:W-:-:S10]  /*0600*/  DFMA R2, R6, R2, +INF ;  /* 0x7ff000000602742b */ /* 0x000fd40000000002 */
[----:B------:R-:W-:Y:S02]  /*0610*/  FSEL R6, R2, RZ, P0 ;  /* 0x000000ff02067208 */ /* 0x000fe40000000000 */
[----:B------:R-:W-:-:S07]  /*0620*/  FSEL R7, R3, -QNAN , P0 ;  /* 0xfff0000003077808 */ /* 0x000fce0000000000 */
.L_x_2:
[----:B------:R-:W-:Y:S05]  /*0630*/  BSYNC.RECONVERGENT B0 ;  /* 0x0000000000007941 */ /* 0x000fea0003800200 */
.L_x_0:
[----:B------:R-:W-:Y:S01]  /*0640*/  DADD R8, -RZ, -R4 ;  /* 0x00000000ff087229 */ /* 0x000fe20000000904 */
[----:B------:R-:W-:Y:S09]  /*0650*/  BSSY.RECONVERGENT B0, `(.L_x_3) ;  /* 0x0000088000007945 */ /* 0x000ff20003800200 */
[----:B------:R-:W-:-:S04]  /*0660*/  FSETP.GT.AND P0, PT, R9, -1.6999999284744262695, PT ;  /* 0xbfd999990900780b */ /* 0x000fc80003f04000 */
[----:B------:R-:W-:-:S13]  /*0670*/  FSETP.GEU.OR P0, PT, R9, 1.7916666269302368164, !P0 ;  /* 0x3fe555550900780b */ /* 0x000fda000470e400 */
[----:B------:R-:W-:Y:S05]  /*0680*/  @P0 BRA `(.L_x_4) ;  /* 0x0000000000c40947 */ /* 0x000fea0003800000 */
[----:B------:R-:W-:Y:S01]  /*0690*/  DADD R10, -R4, 2 ;  /* 0x40000000040a7429 */ /* 0x000fe20000000100 */
[----:B------:R-:W-:Y:S01]  /*06a0*/  IMAD.MOV.U32 R2, RZ, RZ, 0x1 ;  /* 0x00000001ff027424 */ /* 0x000fe200078e00ff */
[----:B------:R-:W-:Y:S01]  /*06b0*/  FSETP.GEU.AND P1, PT, |R9|, 6.5827683646048100446e-37, PT ;  /* 0x036000000900780b */ /* 0x000fe20003f2e200 */
[----:B------:R-:W-:Y:S03]  /*06c0*/  BSSY.RECONVERGENT B1, `(.L_x_5) ;  /* 0x000000f000017945 */ /* 0x000fe60003800200 */
[----:B------:R-:W0:Y:S02]  /*06d0*/  MUFU.RCP64H R3, R11 ;  /* 0x0000000b00037308 */ /* 0x000e240000001800 */
[----:B0-----:R-:W-:-:S08]  /*06e0*/  DFMA R12, -R10, R2, 1 ;  /* 0x3ff000000a0c742b */ /* 0x001fd00000000102 */
[----:B------:R-:W-:-:S08]  /*06f0*/  DFMA R12, R12, R12, R12 ;  /* 0x0000000c0c0c722b */ /* 0x000fd0000000000c */
[----:B------:R-:W-:-:S08]  /*0700*/  DFMA R12, R2, R12, R2 ;  /* 0x0000000c020c722b */ /* 0x000fd00000000002 */
[----:B------:R-:W-:-:S08]  /*0710*/  DFMA R2, -R10, R12, 1 ;  /* 0x3ff000000a02742b */ /* 0x000fd0000000010c */
[----:B------:R-:W-:-:S08]  /*0720*/  DFMA R2, R12, R2, R12 ;  /* 0x000000020c02722b */ /* 0x000fd0000000000c */
[----:B------:R-:W-:-:S08]  /*0730*/  DMUL R12, R4, -R2 ;  /* 0x80000002040c7228 */ /* 0x000fd00000000000 */
[----:B------:R-:W-:-:S08]  /*0740*/  DFMA R14, -R10, R12, -R4 ;  /* 0x0000000c0a0e722b */ /* 0x000fd00000000904 */
[----:B------:R-:W-:-:S10]  /*0750*/  DFMA R2, R2, R14, R12 ;  /* 0x0000000e0202722b */ /* 0x000fd4000000000c */
[----:B------:R-:W-:-:S05]  /*0760*/  FFMA R12, RZ, R11, R3 ;  /* 0x0000000bff0c7223 */ /* 0x000fca0000000003 */
[----:B------:R-:W-:-:S13]  /*0770*/  FSETP.GT.AND P0, PT, |R12|, 1.469367938527859385e-39, PT ;  /* 0x001000000c00780b */ /* 0x000fda0003f04200 */
[----:B------:R-:W-:Y:S05]  /*0780*/  @P0 BRA P1, `(.L_x_6) ;  /* 0x0000000000080947 */ /* 0x000fea0000800000 */
[----:B------:R-:W-:-:S07]  /*0790*/  MOV R14, 0x7b0 ;  /* 0x000007b0000e7802 */ /* 0x000fce0000000f00 */
[----:B------:R-:W-:Y:S05]  /*07a0*/  CALL.REL.NOINC `($__internal_0_$__cuda_sm20_div_rn_f64_full) ;  /* 0x0000003800087944 */ /* 0x000fea0003c00000 */
.L_x_6:
[----:B------:R-:W-:Y:S05]  /*07b0*/  BSYNC.RECONVERGENT B1 ;  /* 0x0000000000017941 */ /* 0x000fea0003800200 */
.L_x_5:
[----:B------:R-:W-:Y:S01]  /*07c0*/  DMUL R8, R4, R2 ;  /* 0x0000000204087228 */ /* 0x000fe20000000000 */
[----:B------:R-:W-:Y:S01]  /*07d0*/  IMAD.MOV.U32 R12, RZ, RZ, -0x314d23bc ;  /* 0xceb2dc44ff0c7424 */ /* 0x000fe200078e00ff */
[----:B------:R-:W-:Y:S01]  /*07e0*/  UMOV UR4, 0x2fbe14b5 ;  /* 0x2fbe14b500047882 */ /* 0x000fe20000000000 */
[----:B------:R-:W-:Y:S01]  /*07f0*/  IMAD.MOV.U32 R13, RZ, RZ, 0x3ed087ff ;  /* 0x3ed087ffff0d7424 */ /* 0x000fe200078e00ff */
[----:B------:R-:W-:-:S04]  /*0800*/  UMOV UR5, 0x3eb372fb ;  /* 0x3eb372fb00057882 */ /* 0x000fc80000000000 */
[----:B------:R-:W-:-:S08]  /*0810*/  DADD R2, -R4, R8 ;  /* 0x0000000004027229 */ /* 0x000fd00000000108 */
[----:B------:R-:W-:-:S08]  /*0820*/  DMUL R10, R2, R2 ;  /* 0x00000002020a7228 */ /* 0x000fd00000000000 */
[----:B------:R-:W-:Y:S01]  /*0830*/  DFMA R12, R10, UR4, R12 ;  /* 0x000000040a0c7c2b */ /* 0x000fe2000800000c */
        /* <DEDUP_REMOVED lines=17> */
[----:B------:R-:W-:-:S08]  /*0950*/  DFMA R12, R10, R12, UR4 ;  /* 0x000000040a0c7e2b */ /* 0x000fd0000800000c */
[----:B------:R-:W-:-:S08]  /*0960*/  DMUL R12, R10, R12 ;  /* 0x0000000c0a0c7228 */ /* 0x000fd00000000000 */
[----:B------:R-:W-:-:S08]  /*0970*/  DFMA R12, R2, R12, R8 ;  /* 0x0000000c020c722b */ /* 0x000fd00000000008 */
[----:B------:R-:W-:Y:S01]  /*0980*/  DADD R4, -R4, R12 ;  /* 0x0000000004047229 */ /* 0x000fe2000000010c */
[----:B------:R-:W-:Y:S10]  /*0990*/  BRA `(.L_x_7) ;  /* 0x00000004004c7947 */ /* 0x000ff40003800000 */
.L_x_4:
[----:B------:R-:W-:-:S10]  /*09a0*/  DADD R4, -R4, 1 ;  /* 0x3ff0000004047429 */ /* 0x000fd40000000100 */
[----:B------:R-:W-:Y:S01]  /*09b0*/  ISETP.GT.AND P0, PT, R5, 0xfffff, PT ;  /* 0x000fffff0500780c */ /* 0x000fe20003f04270 */
[----:B------:R-:W-:Y:S02]  /*09c0*/  IMAD.MOV.U32 R8, RZ, RZ, R4 ;  /* 0x000000ffff087224 */ /* 0x000fe400078e0004 */
[--C-:B------:R-:W-:Y:S02]  /*09d0*/  IMAD.MOV.U32 R9, RZ, RZ, R5.reuse ;  /* 0x000000ffff097224 */ /* 0x100fe400078e0005 */
[----:B------:R-:W-:-:S08]  /*09e0*/  IMAD.MOV.U32 R3, RZ, RZ, R5 ;  /* 0x000000ffff037224 */ /* 0x000fd000078e0005 */
        /* <DEDUP_REMOVED lines=9> */
[----:B------:R-:W-:Y:S01]  /*0a80*/  IMAD.MOV.U32 R8, RZ, RZ, RZ ;  /* 0x000000ffff087224 */ /* 0x000fe200078e00ff */
[----:B------:R-:W-:Y:S01]  /*0a90*/  UMOV UR4, 0x3ae80f1e ;  /* 0x3ae80f1e00047882 */ /* 0x000fe20000000000 */
[----:B------:R-:W-:Y:S01]  /*0aa0*/  IMAD.MOV.U32 R16, RZ, RZ, -0x748574fc ;  /* 0x8b7a8b04ff107424 */ /* 0x000fe200078e00ff */
[----:B------:R-:W-:Y:S01]  /*0ab0*/  LOP3.LUT R5, R5, 0x3ff00000, RZ, 0xfc, !PT ;  /* 0x3ff0000005057812 */ /* 0x000fe200078efcff */
[----:B------:R-:W-:Y:S01]  /*0ac0*/  IMAD.MOV.U32 R17, RZ, RZ, 0x3ed0ee25 ;  /* 0x3ed0ee25ff117424 */ /* 0x000fe200078e00ff */
[----:B------:R-:W-:Y:S01]  /*0ad0*/  UMOV UR5, 0x3eb1380b ;  /* 0x3eb1380b00057882 */ /* 0x000fe20000000000 */
[----:B------:R-:W-:Y:S01]  /*0ae0*/  LEA.HI R18, R3, R2, RZ, 0xc ;  /* 0x0000000203127211 */ /* 0x000fe200078f60ff */
[----:B------:R-:W-:Y:S01]  /*0af0*/  IMAD.MOV.U32 R19, RZ, RZ, 0x43300000 ;  /* 0x43300000ff137424 */ /* 0x000fe200078e00ff */
[----:B------:R-:W-:Y:S01]  /*0b00*/  ISETP.GE.U32.AND P0, PT, R5, 0x3ff6a09f, PT ;  /* 0x3ff6a09f0500780c */ /* 0x000fe20003f06070 */
[----:B------:R-:W-:Y:S01]  /*0b10*/  UMOV UR6, 0x80000000 ;  /* 0x8000000000067882 */ /* 0x000fe20000000000 */
[----:B------:R-:W-:-:S11]  /*0b20*/  UMOV UR7, 0x43300000 ;  /* 0x4330000000077882 */ /* 0x000fd60000000000 */
        /* <DEDUP_REMOVED lines=52> */
.L_x_8:
[----:B------:R-:W-:Y:S01]  /*0e70*/  IMAD.MOV.U32 R2, RZ, RZ, 0x0 ;  /* 0x00000000ff027424 */ /* 0x000fe200078e00ff */
[----:B------:R-:W-:Y:S01]  /*0e80*/  LOP3.LUT P0, RZ, R9, 0x7fffffff, RZ, 0xc0, !PT ;  /* 0x7fffffff09ff7812 */ /* 0x000fe2000780c0ff */
[----:B------:R-:W-:-:S06]  /*0e90*/  IMAD.MOV.U32 R3, RZ, RZ, 0x7ff00000 ;  /* 0x7ff00000ff037424 */ /* 0x000fcc00078e00ff */
[----:B------:R-:W-:-:S10]  /*0ea0*/  DFMA R2, R8, R2, +INF ;  /* 0x7ff000000802742b */ /* 0x000fd40000000002 */
[----:B------:R-:W-:Y:S02]  /*0eb0*/  FSEL R4, R2, RZ, P0 ;  /* 0x000000ff02047208 */ /* 0x000fe40000000000 */
[----:B------:R-:W-:-:S07]  /*0ec0*/  FSEL R5, R3, -QNAN , P0 ;  /* 0xfff0000003057808 */ /* 0x000fce0000000000 */
.L_x_7:
[----:B------:R-:W-:Y:S05]  /*0ed0*/  BSYNC.RECONVERGENT B0 ;  /* 0x0000000000007941 */ /* 0x000fea0003800200 */
.L_x_3:
[----:B------:R-:W0:Y:S01]  /*0ee0*/  LDCU.64 UR6, c[0x0][0x398] ;  /* 0x00007300ff0677ac */ /* 0x000e220008000a00 */
[----:B------:R-:W-:Y:S02]  /*0ef0*/  IMAD.MOV.U32 R24, RZ, RZ, 0x0 ;  /* 0x00000000ff187424 */ /* 0x000fe400078e00ff */
[----:B------:R-:W-:Y:S01]  /*0f00*/  IMAD.MOV.U32 R25, RZ, RZ, -0x100000 ;  /* 0xfff00000ff197424 */ /* 0x000fe200078e00ff */
[----:B0-----:R-:W-:-:S09]  /*0f10*/  UISETP.GE.AND UP1, UPT, UR7, URZ, UPT ;  /* 0x000000ff0700728c */ /* 0x001fd2000bf26270 */
[----:B------:R-:W-:Y:S05]  /*0f20*/  BRA.U !UP1, `(.L_x_9) ;  /* 0x0000001909e07547 */ /* 0x000fea000b800000 */
[----:B------:R-:W-:Y:S01]  /*0f30*/  UISETP.GE.U32.AND UP0, UPT, UR6, 0x7, UPT ;  /* 0x000000070600788c */ /* 0x000fe2000bf06070 */
[----:B------:R-:W-:Y:S01]  /*0f40*/  CS2R R2, SRZ ;  /* 0x0000000000027805 */ /* 0x000fe2000001ff00 */
[----:B------:R-:W-:Y:S01]  /*0f50*/  IMAD.MOV.U32 R24, RZ, RZ, 0x0 ;  /* 0x00000000ff187424 */ /* 0x000fe200078e00ff */
[----:B------:R-:W-:Y:S01]  /*0f60*/  UMOV UR8, 0x1 ;  /* 0x0000000100087882 */ /* 0x000fe20000000000 */
[----:B------:R-:W-:Y:S01]  /*0f70*/  UISETP.GE.U32.AND.EX UP0, UPT, UR7, URZ, UPT, UP0 ;  /* 0x000000ff0700728c */ /* 0x000fe2000bf06100 */
[----:B------:R-:W-:Y:S01]  /*0f80*/  IMAD.MOV.U32 R25, RZ, RZ, -0x100000 ;  /* 0xfff00000ff197424 */ /* 0x000fe200078e00ff */
[----:B------:R-:W-:Y:S02]  /*0f90*/  UMOV UR9, 0x0 ;  /* 0x0000000000097882 */ /* 0x000fe40000000000 */
[----:B------:R-:W-:-:S05]  /*0fa0*/  UIMAD.WIDE.U32 UR8, UR6, 0x1, UR8 ;  /* 0x00000001060878a5 */ /* 0x000fca000f8e0008 */
[----:B------:R-:W-:Y:S07]  /*0fb0*/  BRA.U !UP0, `(.L_x_10) ;  /* 0x0000000d08747547 */ /* 0x000fee000b800000 */
[----:B------:R-:W0:Y:S01]  /*0fc0*/  LDCU.64 UR12, c[0x0][0x388] ;  /* 0x00007100ff0c77ac */ /* 0x000e220008000a00 */
[----:B------:R-:W-:Y:S01]  /*0fd0*/  CS2R R2, SRZ ;  /* 0x0000000000027805 */ /* 0x000fe2000001ff00 */
[----:B------:R-:W-:Y:S01]  /*0fe0*/  IMAD.MOV.U32 R24, RZ, RZ, 0x0 ;  /* 0x00000000ff187424 */ /* 0x000fe200078e00ff */
[----:B------:R-:W1:Y:S01]  /*0ff0*/  LDCU.64 UR4, c[0x0][0x390] ;  /* 0x00007200ff0477ac */ /* 0x000e620008000a00 */
[----:B------:R-:W-:Y:S01]  /*1000*/  IMAD.MOV.U32 R25, RZ, RZ, -0x100000 ;  /* 0xfff00000ff197424 */ /* 0x000fe200078e00ff */
[----:B------:R-:W-:Y:S02]  /*1010*/  UIADD3 UR10, UP0, UPT, UR6, -0x7, URZ ;  /* 0xfffffff9060a7890 */ /* 0x000fe4000ff1e0ff */
[----:B------:R-:W-:Y:S02]  /*1020*/  UIADD3 UR16, UPT, UPT, UR9, UR7, URZ ;  /* 0x0000000709107290 */ /* 0x000fe4000fffe0ff */
[----:B------:R-:W-:Y:S02]  /*1030*/  UIADD3.X UR11, UPT, UPT, UR7, -0x1, URZ, UP0, !UPT ;  /* 0xffffffff070b7890 */ /* 0x000fe400087fe4ff */
[----:B0-----:R-:W-:-:S02]  /*1040*/  UIADD3 UR12, UP2, UPT, UR12, 0x20, URZ ;  /* 0x000000200c0c7890 */ /* 0x001fc4000ff5e0ff */
[----:B-1----:R-:W-:Y:S02]  /*1050*/  UIADD3 UR4, UP3, UPT, UR4, 0x20, URZ ;  /* 0x0000002004047890 */ /* 0x002fe4000ff7e0ff */
[----:B------:R-:W-:Y:S02]  /*1060*/  UIADD3.X UR13, UPT, UPT, URZ, UR13, URZ, UP2, !UPT ;  /* 0x0000000dff0d7290 */ /* 0x000fe400097fe4ff */
[----:B------:R-:W-:Y:S01]  /*1070*/  IMAD.U32 R10, RZ, RZ, UR12 ;  /* 0x0000000cff0a7e24 */ /* 0x000fe2000f8e00ff */
[----:B------:R-:W-:Y:S01]  /*1080*/  UIADD3.X UR5, UPT, UPT, URZ, UR5, URZ, UP3, !UPT ;  /* 0x00000005ff057290 */ /* 0x000fe20009ffe4ff */
[----:B------:R-:W-:Y:S01]  /*1090*/  IMAD.U32 R8, RZ, RZ, UR4 ;  /* 0x00000004ff087e24 */ /* 0x000fe2000f8e00ff */
[----:B------:R-:W-:Y:S01]  /*10a0*/  UMOV UR4, URZ ;  /* 0x000000ff00047c82 */ /* 0x000fe20008000000 */
[----:B------:R-:W-:-:S03]  /*10b0*/  IMAD.U32 R11, RZ, RZ, UR13 ;  /* 0x0000000dff0b7e24 */ /* 0x000fc6000f8e00ff */
[----:B------:R-:W-:Y:S01]  /*10c0*/  IMAD.U32 R9, RZ, RZ, UR5 ;  /* 0x00000005ff097e24 */ /* 0x000fe2000f8e00ff */
[----:B------:R-:W-:-:S06]  /*10d0*/  UMOV UR5, URZ ;  /* 0x000000ff00057c82 */ /* 0x000fcc0008000000 */
.L_x_11:
[----:B------:R-:W-:Y:S01]  /*10e0*/  UIADD3 UR12, UP0, UPT, UR10, 0x7, URZ ;  /* 0x000000070a0c7890 */ /* 0x000fe2000ff1e0ff */
[----:B------:R-:W0:Y:S01]  /*10f0*/  I2F.F64.U64 R12, R2 ;  /* 0x00000002000c7312 */ /* 0x000e220000301800 */
[----:B------:R-:W2:Y:S04]  /*1100*/  LDG.E.64.CONSTANT R20, desc[UR14][R10.64+-0x20] ;  /* 0xffffe00e0a147981 */ /* 0x000ea8000c1e9b00 */
[----:B------:R-:W2:Y:S01]  /*1110*/  LDG.E.64.CONSTANT R16, desc[UR14][R8.64+-0x20] ;  /* 0xffffe00e08107981 */ /* 0x000ea2000c1e9b00 */
[----:B------:R-:W-:Y:S01]  /*1120*/  UIADD3.X UR13, UPT, UPT, URZ, UR11, URZ, UP0, !UPT ;  /* 0x0000000bff0d7290 */ /* 0x000fe200087fe4ff */
[----:B------:R-:W-:Y:S02]  /*1130*/  IADD3 R28, P1, PT, R2, 0x1, RZ ;  /* 0x00000001021c7810 */ /* 0x000fe40007f3e0ff */
[----:B------:R-:W-:-:S03]  /*1140*/  ISETP.NE.U32.AND P0, PT, RZ, UR4, PT ;  /* 0x00000004ff007c0c */ /* 0x000fc6000bf05070 */
[----:B------:R-:W-:Y:S01]  /*1150*/  IMAD.X R29, RZ, RZ, R3, P1 ;  /* 0x000000ffff1d7224 */ /* 0x000fe200008e0603 */
[----:B------:R-:W-:Y:S02]  /*1160*/  ISETP.NE.AND.EX P0, PT, RZ, UR5, PT, P0 ;  /* 0x00000005ff007c0c */ /* 0x000fe4000bf05300 */
[----:B------:R-:W1:Y:S01]  /*1170*/  I2F.F64.S64 R26, UR12 ;  /* 0x0000000c001a7d12 */ /* 0x000e620008301c00 */
[----:B------:R-:W-:Y:S01]  /*1180*/  UIADD3 UR12, UP0, UPT, UR10, 0x6, URZ ;  /* 0x000000060a0c7890 */ /* 0x000fe2000ff1e0ff */
[----:B0-----:R-:W-:-:S03]  /*1190*/  DFMA R12, R12, R6, RZ ;  /* 0x000000060c0c722b */ /* 0x001fc600000000ff */
[----:B------:R-:W-:-:S03]  /*11a0*/  UIADD3.X UR13, UPT, UPT, URZ, UR11, URZ, UP0, !UPT ;  /* 0x0000000bff0d7290 */ /* 0x000fc600087fe4ff */
[----:B------:R-:W0:Y:S04]  /*11b0*/  I2F.F64.U64 R14, R28 ;  /* 0x0000001c000e7312 */ /* 0x000e280000301800 */
[----:B------:R-:W-:Y:S02]  /*11c0*/  FSEL R22, R12, RZ, P0 ;  /* 0x000000ff0c167208 */ /* 0x000fe40000000000 */
[----:B------:R-:W-:Y:S02]  /*11d0*/  FSEL R23, R13, RZ, P0 ;  /* 0x000000ff0d177208 */ /* 0x000fe40000000000 */
[----:B------:R-:W3:Y:S01]  /*11e0*/  I2F.F64.S64 R12, UR12 ;  /* 0x0000000c000c7d12 */ /* 0x000ee20008301c00 */
[----:B------:R-:W-:-:S03]  /*11f0*/  ISETP.GE.U32.AND P0, PT, R28, UR6, PT ;  /* 0x000000061c007c0c */ /* 0x000fc6000bf06070 */
[----:B-1----:R-:W-:Y:S01]  /*1200*/  DFMA R26, R26, R4, R22 ;  /* 0x000000041a1a722b */ /* 0x002fe20000000016 */
[----:B------:R-:W-:Y:S01]  /*1210*/  ISETP.GE.AND.EX P0, PT, R29, UR7, PT, P0 ;  /* 0x000000071d007c0c */ /* 0x000fe2000bf06300 */
[----:B0-----:R-:W-:Y:S01]  /*1220*/  DFMA R14, R14, R6, RZ ;  /* 0x000000060e0e722b */ /* 0x001fe200000000ff */
[----:B------:R-:W-:Y:S01]  /*1230*/  UIADD3 UR12, UP0, UPT, UR10, 0x5, URZ ;  /* 0x000000050a0c7890 */ /* 0x000fe2000ff1e0ff */
[----:B------:R-:W4:Y:S06]  /*1240*/  LDG.E.64.CONSTANT R28, desc[UR14][R10.64+-0x10] ;  /* 0xfffff00e0a1c7981 */ /* 0x000f2c000c1e9b00 */
[----:B---3--:R-:W-:-:S10]  /*1250*/  DFMA R12, R12, R4, R14 ;  /* 0x000000040c0c722b */ /* 0x008fd4000000000e */
[----:B------:R-:W-:Y:S02]  /*1260*/  FSEL R18, R12, R14, !P0 ;  /* 0x0000000e0c127208 */ /* 0x000fe40004000000 */
[----:B------:R-:W-:Y:S02]  /*1270*/  FSEL R19, R13, R15, !P0 ;  /* 0x0000000f0d137208 */ /* 0x000fe40004000000 */
[----:B------:R-:W3:Y:S04]  /*1280*/  LDG.E.64.CONSTANT R12, desc[UR14][R10.64+-0x18] ;  /* 0xffffe80e0a0c7981 */ /* 0x000ee8000c1e9b00 */
[----:B------:R-:W3:Y:S01]  /*1290*/  LDG.E.64.CONSTANT R14, desc[UR14][R8.64+-0x18] ;  /* 0xffffe80e080e7981 */ /* 0x000ee2000c1e9b00 */
[----:B------:R-:W-:Y:S01]  /*12a0*/  ISETP.GE.U32.AND P0, PT, R2, UR6, PT ;  /* 0x0000000602007c0c */ /* 0x000fe2000bf06070 */
[----:B------:R-:W-:-:S03]  /*12b0*/  UIADD3.X UR13, UPT, UPT, URZ, UR11, URZ, UP0, !UPT ;  /* 0x0000000bff0d7290 */ /* 0x000fc600087fe4ff */
[----:B------:R-:W-:-:S04]  /*12c0*/  ISETP.GE.AND.EX P0, PT, R3, UR7, PT, P0 ;  /* 0x0000000703007c0c */ /* 0x000fc8000bf06300 */
[----:B------:R-:W-:Y:S02]  /*12d0*/  FSEL R22, R26, R22, !P0 ;  /* 0x000000161a167208 */ /* 0x000fe40004000000 */
[----:B------:R-:W-:Y:S02]  /*12e0*/  FSEL R23, R27, R23, !P0 ;  /* 0x000000171b177208 */ /* 0x000fe40004000000 */
[----:B------:R-:W-:-:S05]  /*12f0*/  IADD3 R26, P0, PT, R2, 0x2, RZ ;  /* 0x00000002021a7810 */ /* 0x000fca0007f1e0ff */
[----:B------:R-:W-:Y:S01]  /*1300*/  IMAD.X R27, RZ, RZ, R3, P0 ;  /* 0x000000ffff1b7224 */ /* 0x000fe200000e0603 */
[----:B------:R-:W-:-:S04]  /*1310*/  ISETP.GE.U32.AND P0, PT, R26, UR6, PT ;  /* 0x000000061a007c0c */ /* 0x000fc8000bf06070 */
[----:B------:R-:W-:Y:S01]  /*1320*/  ISETP.GE.AND.EX P0, PT, R27, UR7, PT, P0 ;  /* 0x000000071b007c0c */ /* 0x000fe2000bf06300 */
[----:B--2---:R-:W-:Y:S01]  /*1330*/  DADD R16, R20, R16 ;  /* 0x0000000014107229 */ /* 0x004fe20000000010 */
[----:B------:R-:W0:Y:S07]  /*1340*/  I2F.F64.U64 R20, R26 ;  /* 0x0000001a00147312 */ /* 0x000e2e0000301800 */
[----:B------:R-:W-:Y:S02]  /*1350*/  DADD R22, R16, R22 ;  /* 0x0000000010167229 */ /* 0x000fe40000000016 */
[----:B------:R-:W1:Y:S01]  /*1360*/  I2F.F64.S64 R16, UR12 ;  /* 0x0000000c00107d12 */ /* 0x000e620008301c00 */
[----:B------:R-:W-:-:S04]  /*1370*/  UIADD3 UR12, UP0, UPT, UR10, 0x4, URZ ;  /* 0x000000040a0c7890 */ /* 0x000fc8000ff1e0ff */
[----:B------:R-:W-:Y:S01]  /*1380*/  UIADD3.X UR13, UPT, UPT, URZ, UR11, URZ, UP0, !UPT ;  /* 0x0000000bff0d7290 */ /* 0x000fe200087fe4ff */
[----:B0-----:R-:W-:-:S08]  /*1390*/  DFMA R20, R20, R6, RZ ;  /* 0x000000061414722b */ /* 0x001fd000000000ff */
[----:B-1----:R-:W-:-:S10]  /*13a0*/  DFMA R16, R16, R4, R20 ;  /* 0x000000041010722b */ /* 0x002fd40000000014 */
[----:B------:R-:W-:Y:S02]  /*13b0*/  FSEL R16, R16, R20, !P0 ;  /* 0x0000001410107208 */ /* 0x000fe40004000000 */
[----:B------:R-:W-:Y:S02]  /*13c0*/  FSEL R17, R17, R21, !P0 ;  /* 0x0000001511117208 */ /* 0x000fe40004000000 */
[----:B------:R-:W-:-:S05]  /*13d0*/  IADD3 R20, P0, PT, R2, 0x3, RZ ;  /* 0x0000000302147810 */ /* 0x000fca0007f1e0ff */
[----:B------:R-:W-:Y:S01]  /*13e0*/  IMAD.X R21, RZ, RZ, R3, P0 ;  /* 0x000000ffff157224 */ /* 0x000fe200000e0603 */
[----:B------:R-:W-:-:S03]  /*13f0*/  ISETP.GE.U32.AND P0, PT, R20, UR6, PT ;  /* 0x0000000614007c0c */ /* 0x000fc6000bf06070 */
[----:B------:R0:W1:Y:S01]  /*1400*/  I2F.F64.U64 R26, R20 ;  /* 0x00000014001a7312 */ /* 0x0000620000301800 */
[----:B------:R-:W-:Y:S02]  /*1410*/  ISETP.GE.AND.EX P0, PT, R21, UR7, PT, P0 ;  /* 0x0000000715007c0c */ /* 0x000fe4000bf06300 */
[----:B0-----:R-:W2:Y:S01]  /*1420*/  LDG.E.64.CONSTANT R20, desc[UR14][R8.64+-0x8] ;  /* 0xfffff80e08147981 */ /* 0x001ea2000c1e9b00 */
[----:B---3--:R-:W-:-:S04]  /*1430*/  DADD R14, R12, R14 ;  /* 0x000000000c0e7229 */ /* 0x008fc8000000000e */
[----:B------:R-:W0:Y:S01]  /*1440*/  I2F.F64.S64 R12, UR12 ;  /* 0x0000000c000c7d12 */ /* 0x000e220008301c00 */
[----:B-1----:R-:W-:-:S03]  /*1450*/  DFMA R26, R26, R6, RZ ;  /* 0x000000061a1a722b */ /* 0x002fc600000000ff */
[----:B------:R-:W-:Y:S01]  /*1460*/  DADD R14, R14, R18 ;  /* 0x000000000e0e7229 */ /* 0x000fe20000000012 */
[----:B------:R-:W2:Y:S04]  /*1470*/  LDG.E.64.CONSTANT R18, desc[UR14][R10.64+-0x8] ;  /* 0xfffff80e0a127981 */ /* 0x000ea8000c1e9b00 */
[----:B0-----:R-:W-:-:S10]  /*1480*/  DFMA R12, R12, R4, R26 ;  /* 0x000000040c0c722b */ /* 0x001fd4000000001a */
[----:B------:R-:W-:Y:S02]  /*1490*/  FSEL R12, R12, R26, !P0 ;  /* 0x0000001a0c0c7208 */ /* 0x000fe40004000000 */
[----:B------:R-:W-:Y:S02]  /*14a0*/  FSEL R13, R13, R27, !P0 ;  /* 0x0000001b0d0d7208 */ /* 0x000fe40004000000 */
[----:B------:R-:W4:Y:S01]  /*14b0*/  LDG.E.64.CONSTANT R26, desc[UR14][R8.64+-0x10] ;  /* 0xfffff00e081a7981 */ /* 0x000f22000c1e9b00 */
[----:B------:R-:W-:Y:S01]  /*14c0*/  DSETP.MAX.AND P1, P2, R22, R24, PT ;  /* 0x000000181600722a */ /* 0x000fe20003a2f000 */
[----:B------:R-:W-:-:S04]  /*14d0*/  UIADD3 UR12, UP0, UPT, UR10, 0x3, URZ ;  /* 0x000000030a0c7890 */ /* 0x000fc8000ff1e0ff */
[----:B------:R-:W-:Y:S01]  /*14e0*/  UIADD3.X UR13, UPT, UPT, URZ, UR11, URZ, UP0, !UPT ;  /* 0x0000000bff0d7290 */ /* 0x000fe200087fe4ff */
[----:B--2---:R-:W-:Y:S01]  /*14f0*/  DADD R18, R18, R20 ;  /* 0x0000000012127229 */ /* 0x004fe20000000014 */
[----:B------:R-:W-:Y:S01]  /*1500*/  IMAD.MOV.U32 R21, RZ, RZ, R25 ;  /* 0x000000ffff157224 */ /* 0x000fe200078e0019 */
[----:B----4-:R-:W-:-:S08]  /*1510*/  DADD R26, R28, R26 ;  /* 0x000000001c1a7229 */ /* 0x010fd0000000001a */
[----:B------:R-:W-:Y:S01]  /*1520*/  DADD R16, R26, R16 ;  /* 0x000000001a107229 */ /* 0x000fe20000000010 */
[----:B------:R-:W-:Y:S01]  /*1530*/  IMAD.MOV.U32 R27, RZ, RZ, R24 ;  /* 0x000000ffff1b7224 */ /* 0x000fe200078e0018 */
[----:B------:R-:W-:Y:S01]  /*1540*/  IADD3 R24, P0, PT, R2, 0x4, RZ ;  /* 0x0000000402187810 */ /* 0x000fe20007f1e0ff */
[----:B------:R-:W-:-:S04]  /*1550*/  IMAD.MOV.U32 R20, RZ, RZ, R22 ;  /* 0x000000ffff147224 */ /* 0x000fc800078e0016 */
[----:B------:R-:W-:Y:S02]  /*1560*/  IMAD.X R25, RZ, RZ, R3, P0 ;  /* 0x000000ffff197224 */ /* 0x000fe400000e0603 */
[----:B------:R-:W-:Y:S02]  /*1570*/  IMAD.MOV.U32 R28, RZ, RZ, R23 ;  /* 0x000000ffff1c7224 */ /* 0x000fe400078e0017 */
[----:B------:R-:W0:Y:S01]  /*1580*/  I2F.F64.U64 R22, R24 ;  /* 0x0000001800167312 */ /* 0x000e220000301800 */
[----:B------:R-:W-:-:S07]  /*1590*/  SEL R20, R20, R27, P1 ;  /* 0x0000001b14147207 */ /* 0x000fce0000800000 */
[----:B------:R-:W1:Y:S01]  /*15a0*/  I2F.F64.S64 R26, UR12 ;  /* 0x0000000c001a7d12 */ /* 0x000e620008301c00 */
[----:B0-----:R-:W-:Y:S01]  /*15b0*/  DFMA R22, R22, R6, RZ ;  /* 0x000000061616722b */ /* 0x001fe200000000ff */
[----:B------:R-:W-:-:S07]  /*15c0*/  ISETP.GE.U32.AND P0, PT, R24, UR6, PT ;  /* 0x0000000618007c0c */ /* 0x000fce000bf06070 */
[----:B-1----:R-:W-:Y:S01]  /*15d0*/  DFMA R26, R26, R4, R22 ;  /* 0x000000041a1a722b */ /* 0x002fe20000000016 */
[----:B------:R-:W-:Y:S02]  /*15e0*/  ISETP.GE.AND.EX P0, PT, R25, UR7, PT, P0 ;  /* 0x0000000719007c0c */ /* 0x000fe4000bf06300 */
[----:B------:R-:W2:Y:S07]  /*15f0*/  LDG.E.64.CONSTANT R24, desc[UR14][R10.64] ;  /* 0x0000000e0a187981 */ /* 0x000eae000c1e9b00 */
[----:B------:R-:W-:-:S02]  /*1600*/  FSEL R22, R26, R22, !P0 ;  /* 0x000000161a167208 */ /* 0x000fc40004000000 */
[----:B------:R-:W-:Y:S02]  /*1610*/  FSEL R23, R27, R23, !P0 ;  /* 0x000000171b177208 */ /* 0x000fe40004000000 */
[----:B------:R-:W2:Y:S01]  /*1620*/  LDG.E.64.CONSTANT R26, desc[UR14][R8.64] ;  /* 0x0000000e081a7981 */ /* 0x000ea2000c1e9b00 */
[----:B------:R-:W-:Y:S01]  /*1630*/  DADD R12, R18, R12 ;  /* 0x00000000120c7229 */ /* 0x000fe2000000000c */
[----:B------:R-:W-:Y:S02]  /*1640*/  FSEL R19, R28, R21, P1 ;  /* 0x000000151c137208 */ /* 0x000fe40000800000 */
[----:B------:R-:W-:Y:S02]  /*1650*/  @P2 LOP3.LUT R19, R21, 0x80000, RZ, 0xfc, !PT ;  /* 0x0008000015132812 */ /* 0x000fe400078efcff */
[----:B------:R-:W-:Y:S01]  /*1660*/  IADD3 R18, P0, PT, R2, 0x5, RZ ;  /* 0x0000000502127810 */ /* 0x000fe20007f1e0ff */
[----:B------:R-:W-:Y:S02]  /*1670*/  UIADD3 UR12, UP0, UPT, UR10, 0x2, URZ ;  /* 0x000000020a0c7890 */ /* 0x000fe4000ff1e0ff */
[----:B------:R-:W-:-:S02]  /*1680*/  IMAD.MOV.U32 R21, RZ, RZ, R19 ;  /* 0x000000ffff157224 */ /* 0x000fc400078e0013 */
[----:B------:R-:W-:Y:S01]  /*1690*/  IMAD.X R19, RZ, RZ, R3, P0 ;  /* 0x000000ffff137224 */ /* 0x000fe200000e0603 */
[----:B------:R-:W-:Y:S01]  /*16a0*/  UIADD3.X UR13, UPT, UPT, URZ, UR11, URZ, UP0, !UPT ;  /* 0x0000000bff0d7290 */ /* 0x000fe200087fe4ff */
[----:B------:R-:W-:Y:S02]  /*16b0*/  IMAD.MOV.U32 R29, RZ, RZ, R14 ;  /* 0x000000ffff1d7224 */ /* 0x000fe400078e000e */
[----:B------:R-:W-:Y:S01]  /*16c0*/  DSETP.MAX.AND P2, P1, R20, R14, PT ;  /* 0x0000000e1400722a */ /* 0x000fe2000394f000 */
[----:B------:R-:W-:Y:S01]  /*16d0*/  IMAD.MOV.U32 R28, RZ, RZ, R20 ;  /* 0x000000ffff1c7224 */ /* 0x000fe200078e0014 */
[----:B------:R-:W-:-:S04]  /*16e0*/  ISETP.GE.U32.AND P0, PT, R18, UR6, PT ;  /* 0x0000000612007c0c */ /* 0x000fc8000bf06070 */
[----:B------:R-:W-:Y:S01]  /*16f0*/  ISETP.GE.AND.EX P0, PT, R19, UR7, PT, P0 ;  /* 0x0000000713007c0c */ /* 0x000fe2000bf06300 */
[----:B--2---:R-:W-:Y:S01]  /*1700*/  DADD R24, R24, R26 ;  /* 0x0000000018187229 */ /* 0x004fe2000000001a */
[----:B------:R-:W-:Y:S02]  /*1710*/  IMAD.MOV.U32 R27, RZ, RZ, R15 ;  /* 0x000000ffff1b7224 */ /* 0x000fe400078e000f */
[----:B------:R0:W1:Y:S01]  /*1720*/  I2F.F64.U64 R14, R18 ;  /* 0x00000012000e7312 */ /* 0x0000620000301800 */
[----:B------:R-:W-:-:S07]  /*1730*/  IMAD.MOV.U32 R26, RZ, RZ, R21 ;  /* 0x000000ffff1a7224 */ /* 0x000fce00078e0015 */
[----:B------:R-:W2:Y:S01]  /*1740*/  I2F.F64.S64 R20, UR12 ;  /* 0x0000000c00147d12 */ /* 0x000ea20008301c00 */
[----:B0-----:R-:W3:Y:S01]  /*1750*/  LDG.E.64.CONSTANT R18, desc[UR14][R10.64+0x8] ;  /* 0x0000080e0a127981 */ /* 0x001ee2000c1e9b00 */
[----:B-1----:R-:W-:-:S08]  /*1760*/  DFMA R14, R14, R6, RZ ;  /* 0x000000060e0e722b */ /* 0x002fd000000000ff */
[----:B--2---:R-:W-:-:S10]  /*1770*/  DFMA R20, R20, R4, R14 ;  /* 0x000000041414722b */ /* 0x004fd4000000000e */
[----:B------:R-:W-:Y:S02]  /*1780*/  FSEL R14, R20, R14, !P0 ;  /* 0x0000000e140e7208 */ /* 0x000fe40004000000 */
[----:B------:R-:W-:Y:S02]  /*1790*/  FSEL R15, R21, R15, !P0 ;  /* 0x0000000f150f7208 */ /* 0x000fe40004000000 */
[----:B------:R-:W3:Y:S01]  /*17a0*/  LDG.E.64.CONSTANT R20, desc[UR14][R8.64+0x8] ;  /* 0x0000080e08147981 */ /* 0x000ee2000c1e9b00 */
[----:B------:R-:W-:-:S04]  /*17b0*/  UIADD3 UR12, UP0, UPT, UR10, 0x1, URZ ;  /* 0x000000010a0c7890 */ /* 0x000fc8000ff1e0ff */
[----:B------:R-:W-:Y:S01]  /*17c0*/  UIADD3.X UR13, UPT, UPT, URZ, UR11, URZ, UP0, !UPT ;  /* 0x0000000bff0d7290 */ /* 0x000fe200087fe4ff */
[----:B------:R-:W-:-:S08]  /*17d0*/  DADD R22, R24, R22 ;  /* 0x0000000018167229 */ /* 0x000fd00000000016 */
[----:B------:R-:W-:Y:S01]  /*17e0*/  I2F.F64.S64 R24, UR12 ;  /* 0x0000000c00187d12 */ /* 0x000fe20008301c00 */
[----:B------:R-:W-:Y:S02]  /*17f0*/  SEL R28, R28, R29, P2 ;  /* 0x0000001d1c1c7207 */ /* 0x000fe40001000000 */
[----:B------:R-:W-:Y:S02]  /*1800*/  FSEL R29, R26, R27, P2 ;  /* 0x0000001b1a1d7208 */ /* 0x000fe40001000000 */
[----:B------:R-:W-:Y:S01]  /*1810*/  @P1 LOP3.LUT R29, R27, 0x80000, RZ, 0xfc, !PT ;  /* 0x000800001b1d1812 */ /* 0x000fe200078efcff */
[----:B------:R-:W-:-:S05]  /*1820*/  IMAD.MOV.U32 R27, RZ, RZ, R16 ;  /* 0x000000ffff1b7224 */ /* 0x000fca00078e0010 */
[----:B------:R-:W-:Y:S02]  /*1830*/  DSETP.MAX.AND P1, P2, R28, R16, PT ;  /* 0x000000101c00722a */ /* 0x000fe40003a2f000 */
[----:B---3--:R-:W-:Y:S01]  /*1840*/  DADD R20, R18, R20 ;  /* 0x0000000012147229 */ /* 0x008fe20000000014 */
[----:B------:R-:W-:-:S05]  /*1850*/  IADD3 R18, P0, PT, R2, 0x6, RZ ;  /* 0x0000000602127810 */ /* 0x000fca0007f1e0ff */
[----:B------:R-:W-:Y:S02]  /*1860*/  IMAD.X R19, RZ, RZ, R3, P0 ;  /* 0x000000ffff137224 */ /* 0x000fe400000e0603 */
[----:B------:R-:W-:Y:S02]  /*1870*/  DADD R20, R20, R14 ;  /* 0x0000000014147229 */ /* 0x000fe4000000000e */
[----:B------:R-:W0:Y:S01]  /*1880*/  I2F.F64.U64 R14, R18 ;  /* 0x00000012000e7312 */ /* 0x000e220000301800 */
[----:B------:R-:W-:Y:S01]  /*1890*/  ISETP.GE.U32.AND P0, PT, R18, UR6, PT ;  /* 0x0000000612007c0c */ /* 0x000fe2000bf06070 */
[----:B0-----:R-:W-:Y:S01]  /*18a0*/  DFMA R14, R14, R6, RZ ;  /* 0x000000060e0e722b */ /* 0x001fe200000000ff */
[----:B------:R-:W-:Y:S02]  /*18b0*/  IMAD.MOV.U32 R18, RZ, RZ, R28 ;  /* 0x000000ffff127224 */ /* 0x000fe400078e001c */
[----:B------:R-:W-:-:S05]  /*18c0*/  ISETP.GE.AND.EX P0, PT, R19, UR7, PT, P0 ;  /* 0x0000000713007c0c */ /* 0x000fca000bf06300 */
[----:B------:R-:W-:Y:S01]  /*18d0*/  DFMA R24, R24, R4, R14 ;  /* 0x000000041818722b */ /* 0x000fe2000000000e */
[----:B------:R-:W-:Y:S02]  /*18e0*/  SEL R26, R18, R27, P1 ;  /* 0x0000001b121a7207 */ /* 0x000fe40000800000 */
[----:B------:R-:W2:Y:S07]  /*18f0*/  LDG.E.64.CONSTANT R18, desc[UR14][R8.64+0x10] ;  /* 0x0000100e08127981 */ /* 0x000eae000c1e9b00 */
[----:B------:R-:W-:-:S02]  /*1900*/  FSEL R14, R24, R14, !P0 ;  /* 0x0000000e180e7208 */ /* 0x000fc40004000000 */
[----:B------:R-:W-:Y:S02]  /*1910*/  FSEL R15, R25, R15, !P0 ;  /* 0x0000000f190f7208 */ /* 0x000fe40004000000 */
[----:B------:R-:W2:Y:S01]  /*1920*/  LDG.E.64.CONSTANT R24, desc[UR14][R10.64+0x10] ;  /* 0x0000100e0a187981 */ /* 0x000ea2000c1e9b00 */
[----:B------:R-:W-:Y:S02]  /*1930*/  FSEL R27, R29, R17, P1 ;  /* 0x000000111d1b7208 */ /* 0x000fe40000800000 */
[----:B------:R-:W-:Y:S01]  /*1940*/  @P2 LOP3.LUT R27, R17, 0x80000, RZ, 0xfc, !PT ;  /* 0x00080000111b2812 */ /* 0x000fe200078efcff */
[----:B------:R-:W-:Y:S02]  /*1950*/  IMAD.MOV.U32 R16, RZ, RZ, R26 ;  /* 0x000000ffff107224 */ /* 0x000fe400078e001a */
[----:B------:R-:W-:-:S03]  /*1960*/  IMAD.MOV.U32 R17, RZ, RZ, R12 ;  /* 0x000000ffff117224 */ /* 0x000fc600078e000c */
[----:B------:R-:W-:Y:S01]  /*1970*/  DSETP.MAX.AND P0, P1, R26, R12, PT ;  /* 0x0000000c1a00722a */ /* 0x000fe2000390f000 */
[----:B------:R-:W-:Y:S02]  /*1980*/  IMAD.MOV.U32 R28, RZ, RZ, R13 ;  /* 0x000000ffff1c7224 */ /* 0x000fe400078e000d */
[----:B------:R-:W3:Y:S03]  /*1990*/  LDG.E.64.CONSTANT R12, desc[UR14][R10.64+0x18] ;  /* 0x0000180e0a0c7981 */ /* 0x000ee6000c1e9b00 */
[----:B------:R-:W-:Y:S02]  /*19a0*/  SEL R26, R16, R17, P0 ;  /* 0x00000011101a7207 */ /* 0x000fe40000000000 */
[----:B------:R0:W3:Y:S01]  /*19b0*/  LDG.E.64.CONSTANT R16, desc[UR14][R8.64+0x18] ;  /* 0x0000180e08107981 */ /* 0x0000e2000c1e9b00 */
[----:B------:R-:W-:-:S05]  /*19c0*/  FSEL R27, R27, R28, P0 ;  /* 0x0000001c1b1b7208 */ /* 0x000fca0000000000 */
[----:B------:R-:W-:-:S06]  /*19d0*/  @P1 LOP3.LUT R27, R28, 0x80000, RZ, 0xfc, !PT ;  /* 0x000800001c1b1812 */ /* 0x000fcc00078efcff */
[----:B------:R-:W-:Y:S01]  /*19e0*/  DSETP.MAX.AND P1, P2, R26, R22, PT ;  /* 0x000000161a00722a */ /* 0x000fe20003a2f000 */
[----:B------:R-:W-:Y:S02]  /*19f0*/  ULOP3.LUT UR12, UR8, 0xfffffff8, URZ, 0xc0, !UPT ;  /* 0xfffffff8080c7892 */ /* 0x000fe4000f8ec0ff */
[----:B------:R-:W-:Y:S01]  /*1a00*/  UIADD3 UR4, UP2, UPT, UR4, -0x8, URZ ;  /* 0xfffffff804047890 */ /* 0x000fe2000ff5e0ff */
[----:B0-----:R-:W-:-:S03]  /*1a10*/  IADD3 R8, P4, PT, R8, 0x40, RZ ;  /* 0x0000004008087810 */ /* 0x001fc60007f9e0ff */
[----:B------:R-:W-:Y:S02]  /*1a20*/  UIADD3.X UR5, UPT, UPT, UR5, -0x1, URZ, UP2, !UPT ;  /* 0xffffffff05057890 */ /* 0x000fe400097fe4ff */
[----:B------:R-:W-:Y:S01]  /*1a30*/  IMAD.X R9, RZ, RZ, R9, P4 ;  /* 0x000000ffff097224 */ /* 0x000fe200020e0609 */
[----:B--2---:R-:W-:Y:S01]  /*1a40*/  DADD R18, R24, R18 ;  /* 0x0000000018127229 */ /* 0x004fe20000000012 */
[----:B------:R-:W-:-:S07]  /*1a50*/  IMAD.MOV.U32 R24, RZ, RZ, R23 ;  /* 0x000000ffff187224 */ /* 0x000fce00078e0017 */
[----:B------:R-:W-:Y:S01]  /*1a60*/  DADD R18, R18, R14 ;  /* 0x0000000012127229 */ /* 0x000fe2000000000e */
[----:B------:R-:W-:Y:S01]  /*1a70*/  IMAD.MOV.U32 R15, RZ, RZ, R22 ;  /* 0x000000ffff0f7224 */ /* 0x000fe200078e0016 */
[----:B------:R-:W-:Y:S01]  /*1a80*/  IADD3 R22, P0, PT, R2, 0x7, RZ ;  /* 0x0000000702167810 */ /* 0x000fe20007f1e0ff */
[----:B------:R-:W-:Y:S01]  /*1a90*/  IMAD.MOV.U32 R14, RZ, RZ, R26 ;  /* 0x000000ffff0e7224 */ /* 0x000fe200078e001a */
[----:B------:R-:W-:Y:S02]  /*1aa0*/  FSEL R27, R27, R24, P1 ;  /* 0x000000181b1b7208 */ /* 0x000fe40000800000 */
[----:B------:R-:W-:Y:S01]  /*1ab0*/  @P2 LOP3.LUT R27, R24, 0x80000, RZ, 0xfc, !PT ;  /* 0x00080000181b2812 */ /* 0x000fe200078efcff */
[----:B------:R-:W-:Y:S01]  /*1ac0*/  IMAD.X R23, RZ, RZ, R3, P0 ;  /* 0x000000ffff177224 */ /* 0x000fe200000e0603 */
[----:B------:R-:W-:-:S03]  /*1ad0*/  SEL R26, R14, R15, P1 ;  /* 0x0000000f0e1a7207 */ /* 0x000fc60000800000 */
[----:B------:R-:W0:Y:S03]  /*1ae0*/  I2F.F64.U64 R24, R22 ;  /* 0x0000001600187312 */ /* 0x000e260000301800 */
[----:B------:R-:W-:Y:S01]  /*1af0*/  DSETP.MAX.AND P1, P2, R26, R20, PT ;  /* 0x000000141a00722a */ /* 0x000fe20003a2f000 */
[----:B------:R-:W-:Y:S02]  /*1b00*/  IMAD.MOV.U32 R15, RZ, RZ, R26 ;  /* 0x000000ffff0f7224 */ /* 0x000fe400078e001a */
[----:B------:R-:W-:Y:S02]  /*1b10*/  IMAD.MOV.U32 R14, RZ, RZ, R20 ;  /* 0x000000ffff0e7224 */ /* 0x000fe400078e0014 */
[----:B------:R-:W-:Y:S02]  /*1b20*/  IMAD.MOV.U32 R26, RZ, RZ, R21 ;  /* 0x000000ffff1a7224 */ /* 0x000fe400078e0015 */
[----:B------:R-:W1:Y:S03]  /*1b30*/  I2F.F64.S64 R20, UR10 ;  /* 0x0000000a00147d12 */ /* 0x000e660008301c00 */
[----:B------:R-:W-:Y:S01]  /*1b40*/  FSEL R27, R27, R26, P1 ;  /* 0x0000001a1b1b7208 */ /* 0x000fe20000800000 */
[----:B0-----:R-:W-:-:S03]  /*1b50*/  DFMA R24, R24, R6, RZ ;  /* 0x000000061818722b */ /* 0x001fc600000000ff */
[----:B------:R-:W-:Y:S02]  /*1b60*/  @P2 LOP3.LUT R27, R26, 0x80000, RZ, 0xfc, !PT ;  /* 0x000800001a1b2812 */ /* 0x000fe400078efcff */
[----:B------:R-:W-:-:S03]  /*1b70*/  SEL R14, R15, R14, P1 ;  /* 0x0000000e0f0e7207 */ /* 0x000fc60000800000 */
[----:B------:R-:W-:Y:S01]  /*1b80*/  IMAD.MOV.U32 R15, RZ, RZ, R27 ;  /* 0x000000ffff0f7224 */ /* 0x000fe200078e001b */
[----:B------:R-:W-:Y:S01]  /*1b90*/  ISETP.GE.U32.AND P0, PT, R22, UR6, PT ;  /* 0x0000000616007c0c */ /* 0x000fe2000bf06070 */
[----:B-1----:R-:W-:-:S04]  /*1ba0*/  DFMA R20, R20, R4, R24 ;  /* 0x000000041414722b */ /* 0x002fc80000000018 */
[----:B------:R-:W-:Y:S01]  /*1bb0*/  DSETP.MAX.AND P1, P2, R14, R18, PT ;  /* 0x000000120e00722a */ /* 0x000fe20003a2f000 */
[----:B------:R-:W-:Y:S01]  /*1bc0*/  ISETP.GE.AND.EX P0, PT, R23, UR7, PT, P0 ;  /* 0x0000000717007c0c */ /* 0x000fe2000bf06300 */
[----:B---3--:R-:W-:-:S04]  /*1bd0*/  DADD R12, R12, R16 ;  /* 0x000000000c0c7229 */ /* 0x008fc80000000010 */
[----:B------:R-:W-:Y:S02]  /*1be0*/  FSEL R16, R20, R24, !P0 ;  /* 0x0000001814107208 */ /* 0x000fe40004000000 */
[----:B------:R-:W-:Y:S01]  /*1bf0*/  FSEL R17, R21, R25, !P0 ;  /* 0x0000001915117208 */ /* 0x000fe20004000000 */
[----:B------:R-:W-:Y:S02]  /*1c00*/  IMAD.MOV.U32 R20, RZ, RZ, R14 ;  /* 0x000000ffff147224 */ /* 0x000fe400078e000e */
[----:B------:R-:W-:Y:S01]  /*1c10*/  IMAD.MOV.U32 R21, RZ, RZ, R18 ;  /* 0x000000ffff157224 */ /* 0x000fe200078e0012 */
[----:B------:R-:W-:Y:S02]  /*1c20*/  FSEL R15, R15, R19, P1 ;  /* 0x000000130f0f7208 */ /* 0x000fe40000800000 */
[----:B------:R-:W-:Y:S01]  /*1c30*/  DADD R12, R12, R16 ;  /* 0x000000000c0c7229 */ /* 0x000fe20000000010 */
[----:B------:R-:W-:Y:S02]  /*1c40*/  @P2 LOP3.LUT R15, R19, 0x80000, RZ, 0xfc, !PT ;  /* 0x00080000130f2812 */ /* 0x000fe400078efcff */
[----:B------:R-:W-:-:S02]  /*1c50*/  SEL R14, R20, R21, P1 ;  /* 0x00000015140e7207 */ /* 0x000fc40000800000 */
[----:B------:R-:W-:-:S04]  /*1c60*/  IADD3 R2, P0, PT, R2, 0x8, RZ ;  /* 0x0000000802027810 */ /* 0x000fc80007f1e0ff */
[----:B------:R-:W-:Y:S01]  /*1c70*/  DSETP.MAX.AND P1, P3, R14, R12, PT ;  /* 0x0000000c0e00722a */ /* 0x000fe20003b2f000 */
[----:B------:R-:W-:Y:S01]  /*1c80*/  IMAD.X R3, RZ, RZ, R3, P0 ;  /* 0x000000ffff037224 */ /* 0x000fe200000e0603 */
[----:B------:R-:W-:-:S04]  /*1c90*/  ISETP.NE.U32.AND P0, PT, R2, UR12, PT ;  /* 0x0000000c02007c0c */ /* 0x000fc8000bf05070 */
[----:B------:R-:W-:Y:S01]  /*1ca0*/  ISETP.NE.AND.EX P0, PT, R3, UR16, PT, P0 ;  /* 0x0000001003007c0c */ /* 0x000fe2000bf05300 */
[----:B------:R-:W-:Y:S01]  /*1cb0*/  IMAD.MOV.U32 R16, RZ, RZ, R15 ;  /* 0x000000ffff107224 */ /* 0x000fe200078e000f */
[----:B------:R-:W-:Y:S01]  /*1cc0*/  UIADD3 UR10, UP0, UPT, UR10, -0x8, URZ ;  /* 0xfffffff80a0a7890 */ /* 0x000fe2000ff1e0ff */
[----:B------:R-:W-:Y:S01]  /*1cd0*/  IMAD.MOV.U32 R24, RZ, RZ, R14 ;  /* 0x000000ffff187224 */ /* 0x000fe200078e000e */
[----:B------:R-:W-:Y:S01]  /*1ce0*/  IADD3 R10, P2, PT, R10, 0x40, RZ ;  /* 0x000000400a0a7810 */ /* 0x000fe20007f5e0ff */
[----:B------:R-:W-:Y:S01]  /*1cf0*/  IMAD.MOV.U32 R25, RZ, RZ, R12 ;  /* 0x000000ffff197224 */ /* 0x000fe200078e000c */
[----:B------:R-:W-:Y:S02]  /*1d00*/  FSEL R15, R16, R13, P1 ;  /* 0x0000000d100f7208 */ /* 0x000fe40000800000 */
[----:B------:R-:W-:Y:S01]  /*1d10*/  @P3 LOP3.LUT R15, R13, 0x80000, RZ, 0xfc, !PT ;  /* 0x000800000d0f3812 */ /* 0x000fe200078efcff */
[----:B------:R-:W-:Y:S01]  /*1d20*/  UIADD3.X UR11, UPT, UPT, UR11, -0x1, URZ, UP0, !UPT ;  /* 0xffffffff0b0b7890 */ /* 0x000fe200087fe4ff */
[----:B------:R-:W-:Y:S01]  /*1d30*/  SEL R24, R24, R25, P1 ;  /* 0x0000001918187207 */ /* 0x000fe20000800000 */
[----:B------:R-:W-:-:S02]  /*1d40*/  IMAD.X R11, RZ, RZ, R11, P2 ;  /* 0x000000ffff0b7224 */ /* 0x000fc400010e060b */
[----:B------:R-:W-:Y:S01]  /*1d50*/  IMAD.MOV.U32 R25, RZ, RZ, R15 ;  /* 0x000000ffff197224 */ /* 0x000fe200078e000f */
[----:B------:R-:W-:Y:S07]  /*1d60*/  @P0 BRA `(.L_x_11) ;  /* 0xfffffff000dc0947 */ /* 0x000fee000383ffff */
[----:B------:R-:W-:Y:S02]  /*1d70*/  IMAD.U32 R2, RZ, RZ, UR12 ;  /* 0x0000000cff027e24 */ /* 0x000fe4000f8e00ff */
[----:B------:R-:W-:-:S07]  /*1d80*/  IMAD.U32 R3, RZ, RZ, UR16 ;  /* 0x00000010ff037e24 */ /* 0x000fce000f8e00ff */
.L_x_10:
[----:B------:R-:W-:-:S04]  /*1d90*/  ULOP3.LUT UR4, UR8, 0x7, URZ, 0xc0, !UPT ;  /* 0x0000000708047892 */ /* 0x000fc8000f8ec0ff */
[----:B------:R-:W-:-:S04]  /*1da0*/  UISETP.NE.U32.AND UP0, UPT, UR4, URZ, UPT ;  /* 0x000000ff0400728c */ /* 0x000fc8000bf05070 */
[----:B------:R-:W-:-:S09]  /*1db0*/  UISETP.NE.AND.EX UP0, UPT, URZ, URZ, UPT, UP0 ;  /* 0x000000ffff00728c */ /* 0x000fd2000bf05300 */
[----:B------:R-:W-:Y:S05]  /*1dc0*/  BRA.U !UP0, `(.L_x_9) ;  /* 0x0000000d08387547 */ /* 0x000fea000b800000 */
[----:B------:R-:W-:Y:S02]  /*1dd0*/  UISETP.GE.U32.AND UP0, UPT, UR4, 0x4, UPT ;  /* 0x000000040400788c */ /* 0x000fe4000bf06070 */
[----:B------:R-:W-:Y:S02]  /*1de0*/  ULOP3.LUT UR8, UR8, 0x3, URZ, 0xc0, !UPT ;  /* 0x0000000308087892 */ /* 0x000fe4000f8ec0ff */
[----:B------:R-:W-:Y:S02]  /*1df0*/  UISETP.GE.U32.AND.EX UP0, UPT, URZ, URZ, UPT, UP0 ;  /* 0x000000ffff00728c */ /* 0x000fe4000bf06100 */
[----:B------:R-:W-:-:S04]  /*1e00*/  UISETP.NE.U32.AND UP2, UPT, UR8, URZ, UPT ;  /* 0x000000ff0800728c */ /* 0x000fc8000bf45070 */
[----:B------:R-:W-:-:S03]  /*1e10*/  UISETP.NE.AND.EX UP2, UPT, URZ, URZ, UPT, UP2 ;  /* 0x000000ffff00728c */ /* 0x000fc6000bf45320 */
[----:B------:R-:W-:Y:S08]  /*1e20*/  BRA.U !UP0, `(.L_x_12) ;  /* 0x0000000508987547 */ /* 0x000ff0000b800000 */
[----:B------:R-:W0:Y:S01]  /*1e30*/  LDCU.64 UR4, c[0x0][0x388] ;  /* 0x00007100ff0477ac */ /* 0x000e220008000a00 */
[C---:B------:R-:W-:Y:S01]  /*1e40*/  IMAD.SHL.U32 R26, R2.reuse, 0x8, RZ ;  /* 0x00000008021a7824 */ /* 0x040fe200078e00ff */
[C---:B------:R-:W-:Y:S01]  /*1e50*/  SHF.L.U64.HI R10, R2.reuse, 0x3, R3 ;  /* 0x00000003020a7819 */ /* 0x040fe20000010203 */
[----:B------:R-:W1:Y:S01]  /*1e60*/  I2F.F64.U64 R8, R2 ;  /* 0x0000000200087312 */ /* 0x000e620000301800 */
[----:B------:R-:W2:Y:S01]  /*1e70*/  LDCU.64 UR10, c[0x0][0x390] ;  /* 0x00007200ff0a77ac */ /* 0x000ea20008000a00 */
[----:B------:R-:W-:-:S04]  /*1e80*/  IADD3 R22, P0, PT, -R2, UR6, RZ ;  /* 0x0000000602167c10 */ /* 0x000fc8000ff1e1ff */
[----:B------:R-:W-:Y:S02]  /*1e90*/  IADD3.X R23, PT, PT, ~R3, UR7, RZ, P0, !PT ;  /* 0x0000000703177c10 */ /* 0x000fe400087fe5ff */
[----:B------:R-:W-:Y:S02]  /*1ea0*/  ISETP.NE.U32.AND P0, PT, R2, RZ, PT ;  /* 0x000000ff0200720c */ /* 0x000fe40003f05070 */
[C---:B0-----:R-:W-:Y:S01]  /*1eb0*/  IADD3 R28, P1, PT, R26.reuse, UR4, RZ ;  /* 0x000000041a1c7c10 */ /* 0x041fe2000ff3e0ff */
[----:B-1----:R-:W-:Y:S01]  /*1ec0*/  DFMA R8, R8, R6, RZ ;  /* 0x000000060808722b */ /* 0x002fe200000000ff */
[----:B--2---:R-:W-:Y:S02]  /*1ed0*/  IADD3 R26, P2, PT, R26, UR10, RZ ;  /* 0x0000000a1a1a7c10 */ /* 0x004fe4000ff5e0ff */
[C---:B------:R-:W-:Y:S02]  /*1ee0*/  IADD3.X R29, PT, PT, R10.reuse, UR5, RZ, P1, !PT ;  /* 0x000000050a1d7c10 */ /* 0x040fe40008ffe4ff */
[----:B------:R-:W-:-:S03]  /*1ef0*/  IADD3.X R27, PT, PT, R10, UR11, RZ, P2, !PT ;  /* 0x0000000b0a1b7c10 */ /* 0x000fc600097fe4ff */
[----:B------:R-:W2:Y:S04]  /*1f00*/  LDG.E.64.CONSTANT R16, desc[UR14][R28.64] ;  /* 0x0000000e1c107981 */ /* 0x000ea8000c1e9b00 */
[----:B------:R-:W2:Y:S01]  /*1f10*/  LDG.E.64.CONSTANT R10, desc[UR14][R26.64] ;  /* 0x0000000e1a0a7981 */ /* 0x000ea2000c1e9b00 */
[----:B------:R-:W-:Y:S01]  /*1f20*/  ISETP.NE.AND.EX P0, PT, R3, RZ, PT, P0 ;  /* 0x000000ff0300720c */ /* 0x000fe20003f05300 */
[----:B------:R-:W0:Y:S03]  /*1f30*/  I2F.F64.S64 R18, R22 ;  /* 0x0000001600127312 */ /* 0x000e260000301c00 */
[----:B------:R-:W-:Y:S02]  /*1f40*/  FSEL R12, R8, RZ, P0 ;  /* 0x000000ff080c7208 */ /* 0x000fe40000000000 */
[----:B------:R-:W-:-:S02]  /*1f50*/  FSEL R13, R9, RZ, P0 ;  /* 0x000000ff090d7208 */ /* 0x000fc40000000000 */
[----:B------:R-:W-:-:S04]  /*1f60*/  IADD3 R8, P0, PT, R2, 0x1, RZ ;  /* 0x0000000102087810 */ /* 0x000fc80007f1e0ff */
[C---:B------:R-:W-:Y:S01]  /*1f70*/  IADD3 R20, P1, PT, -R8.reuse, UR6, RZ ;  /* 0x0000000608147c10 */ /* 0x040fe2000ff3e1ff */
[----:B------:R-:W-:Y:S01]  /*1f80*/  IMAD.X R9, RZ, RZ, R3, P0 ;  /* 0x000000ffff097224 */ /* 0x000fe200000e0603 */
[----:B------:R-:W-:Y:S01]  /*1f90*/  ISETP.GE.U32.AND P0, PT, R8, UR6, PT ;  /* 0x0000000608007c0c */ /* 0x000fe2000bf06070 */
[----:B0-----:R-:W-:Y:S02]  /*1fa0*/  DFMA R18, R18, R4, R12 ;  /* 0x000000041212722b */ /* 0x001fe4000000000c */
[----:B------:R0:W1:Y:S01]  /*1fb0*/  I2F.F64.U64 R14, R8 ;  /* 0x00000008000e7312 */ /* 0x0000620000301800 */
[C---:B------:R-:W-:Y:S02]  /*1fc0*/  IADD3.X R21, PT, PT, ~R9.reuse, UR7, RZ, P1, !PT ;  /* 0x0000000709157c10 */ /* 0x040fe40008ffe5ff */
[----:B------:R-:W-:-:S05]  /*1fd0*/  ISETP.GE.AND.EX P0, PT, R9, UR7, PT, P0 ;  /* 0x0000000709007c0c */ /* 0x000fca000bf06300 */
[----:B------:R-:W3:Y:S01]  /*1fe0*/  I2F.F64.S64 R20, R20 ;  /* 0x0000001400147312 */ /* 0x000ee20000301c00 */
[----:B0-----:R-:W4:Y:S01]  /*1ff0*/  LDG.E.64.CONSTANT R8, desc[UR14][R28.64+0x8] ;  /* 0x0000080e1c087981 */ /* 0x001f22000c1e9b00 */
[----:B-1----:R-:W-:-:S08]  /*2000*/  DFMA R14, R14, R6, RZ ;  /* 0x000000060e0e722b */ /* 0x002fd000000000ff */
[----:B---3--:R-:W-:-:S10]  /*2010*/  DFMA R22, R20, R4, R14 ;  /* 0x000000041416722b */ /* 0x008fd4000000000e */
[----:B------:R-:W-:Y:S02]  /*2020*/  FSEL R14, R22, R14, !P0 ;  /* 0x0000000e160e7208 */ /* 0x000fe40004000000 */
[----:B------:R-:W-:Y:S02]  /*2030*/  FSEL R15, R23, R15, !P0 ;  /* 0x0000000f170f7208 */ /* 0x000fe40004000000 */
[----:B------:R-:W4:Y:S01]  /*2040*/  LDG.E.64.CONSTANT R22, desc[UR14][R26.64+0x8] ;  /* 0x0000080e1a167981 */ /* 0x000f22000c1e9b00 */
[----:B------:R-:W-:-:S04]  /*2050*/  ISETP.GE.U32.AND P0, PT, R2, UR6, PT ;  /* 0x0000000602007c0c */ /* 0x000fc8000bf06070 */
[----:B------:R-:W-:-:S04]  /*2060*/  ISETP.GE.AND.EX P0, PT, R3, UR7, PT, P0 ;  /* 0x0000000703007c0c */ /* 0x000fc8000bf06300 */
[----:B------:R-:W-:Y:S02]  /*2070*/  FSEL R20, R18, R12, !P0 ;  /* 0x0000000c12147208 */ /* 0x000fe40004000000 */
[----:B------:R-:W-:Y:S01]  /*2080*/  FSEL R21, R19, R13, !P0 ;  /* 0x0000000d13157208 */ /* 0x000fe20004000000 */
[----:B--2---:R-:W-:Y:S01]  /*2090*/  DADD R10, R16, R10 ;  /* 0x00000000100a7229 */ /* 0x004fe2000000000a */
[----:B------:R-:W-:-:S05]  /*20a0*/  IADD3 R16, P0, PT, R2, 0x2, RZ ;  /* 0x0000000202107810 */ /* 0x000fca0007f1e0ff */
[----:B------:R-:W-:Y:S02]  /*20b0*/  IMAD.X R17, RZ, RZ, R3, P0 ;  /* 0x000000ffff117224 */ /* 0x000fe400000e0603 */
[----:B------:R-:W-:Y:S01]  /*20c0*/  DADD R20, R10, R20 ;  /* 0x000000000a147229 */ /* 0x000fe20000000014 */
[----:B------:R-:W-:Y:S01]  /*20d0*/  IADD3 R10, P1, PT, -R16, UR6, RZ ;  /* 0x00000006100a7c10 */ /* 0x000fe2000ff3e1ff */
[----:B------:R-:W0:Y:S03]  /*20e0*/  I2F.F64.U64 R12, R16 ;  /* 0x00000010000c7312 */ /* 0x000e260000301800 */
[----:B------:R-:W-:-:S06]  /*20f0*/  IADD3.X R11, PT, PT, ~R17, UR7, RZ, P1, !PT ;  /* 0x00000007110b7c10 */ /* 0x000fcc0008ffe5ff */
[----:B------:R-:W1:Y:S01]  /*2100*/  I2F.F64.S64 R10, R10 ;  /* 0x0000000a000a7312 */ /* 0x000e620000301c00 */
[----:B0-----:R-:W-:Y:S01]  /*2110*/  DFMA R12, R12, R6, RZ ;  /* 0x000000060c0c722b */ /* 0x001fe200000000ff */
[----:B------:R-:W-:-:S07]  /*2120*/  ISETP.GE.U32.AND P0, PT, R16, UR6, PT ;  /* 0x0000000610007c0c */ /* 0x000fce000bf06070 */
[----:B-1----:R-:W-:Y:S01]  /*2130*/  DFMA R18, R10, R4, R12 ;  /* 0x000000040a12722b */ /* 0x002fe2000000000c */
[----:B------:R-:W-:Y:S01]  /*2140*/  ISETP.GE.AND.EX P0, PT, R17, UR7, PT, P0 ;  /* 0x0000000711007c0c */ /* 0x000fe2000bf06300 */
[----:B------:R-:W2:Y:S04]  /*2150*/  LDG.E.64.CONSTANT R10, desc[UR14][R28.64+0x18] ;  /* 0x0000180e1c0a7981 */ /* 0x000ea8000c1e9b00 */
[----:B------:R-:W3:Y:S04]  /*2160*/  LDG.E.64.CONSTANT R16, desc[UR14][R28.64+0x10] ;  /* 0x0000100e1c107981 */ /* 0x000ee8000c1e9b00 */
[----:B------:R-:W-:-:S02]  /*2170*/  FSEL R12, R18, R12, !P0 ;  /* 0x0000000c120c7208 */ /* 0x000fc40004000000 */
[----:B------:R-:W-:Y:S02]  /*2180*/  FSEL R13, R19, R13, !P0 ;  /* 0x0000000d130d7208 */ /* 0x000fe40004000000 */
[----:B------:R-:W3:Y:S01]  /*2190*/  LDG.E.64.CONSTANT R18, desc[UR14][R26.64+0x10] ;  /* 0x0000100e1a127981 */ /* 0x000ee2000c1e9b00 */
[----:B----4-:R-:W-:-:S03]  /*21a0*/  DADD R22, R8, R22 ;  /* 0x0000000008167229 */ /* 0x010fc60000000016 */
[----:B------:R0:W2:Y:S01]  /*21b0*/  LDG.E.64.CONSTANT R8, desc[UR14][R26.64+0x18] ;  /* 0x0000180e1a087981 */ /* 0x0000a2000c1e9b00 */
[----:B------:R-:W-:-:S04]  /*21c0*/  DSETP.MAX.AND P1, P2, R24, R20, PT ;  /* 0x000000141800722a */ /* 0x000fc80003a2f000 */
[----:B------:R-:W-:Y:S01]  /*21d0*/  DADD R14, R22, R14 ;  /* 0x00000000160e7229 */ /* 0x000fe2000000000e */
[----:B------:R-:W-:Y:S02]  /*21e0*/  IMAD.MOV.U32 R22, RZ, RZ, R24 ;  /* 0x000000ffff167224 */ /* 0x000fe400078e0018 */
[----:B------:R-:W-:Y:S01]  /*21f0*/  IMAD.MOV.U32 R24, RZ, RZ, R20 ;  /* 0x000000ffff187224 */ /* 0x000fe200078e0014 */
[----:B------:R-:W-:Y:S01]  /*2200*/  IADD3 R20, P0, PT, R2, 0x3, RZ ;  /* 0x0000000302147810 */ /* 0x000fe20007f1e0ff */
[----:B0-----:R-:W-:-:S03]  /*2210*/  IMAD.MOV.U32 R26, RZ, RZ, R21 ;  /* 0x000000ffff1a7224 */ /* 0x001fc600078e0015 */
[----:B------:R-:W-:Y:S01]  /*2220*/  SEL R22, R22, R24, P1 ;  /* 0x0000001816167207 */ /* 0x000fe20000800000 */
[----:B------:R-:W-:Y:S01]  /*2230*/  IMAD.X R21, RZ, RZ, R3, P0 ;  /* 0x000000ffff157224 */ /* 0x000fe200000e0603 */
[----:B------:R-:W-:Y:S02]  /*2240*/  FSEL R23, R25, R26, P1 ;  /* 0x0000001a19177208 */ /* 0x000fe40000800000 */
[----:B------:R-:W-:Y:S02]  /*2250*/  @P2 LOP3.LUT R23, R26, 0x80000, RZ, 0xfc, !PT ;  /* 0x000800001a172812 */ /* 0x000fe400078efcff */
[----:B------:R-:W-:-:S04]  /*2260*/  IADD3 R24, P0, PT, -R20, UR6, RZ ;  /* 0x0000000614187c10 */ /* 0x000fc8000ff1e1ff */
[----:B------:R-:W-:Y:S01]  /*2270*/  IADD3.X R25, PT, PT, ~R21, UR7, RZ, P0, !PT ;  /* 0x0000000715197c10 */ /* 0x000fe200087fe5ff */
[----:B------:R-:W-:Y:S01]  /*2280*/  DSETP.MAX.AND P1, P2, R22, R14, PT ;  /* 0x0000000e1600722a */ /* 0x000fe20003a2f000 */
[----:B------:R-:W-:-:S04]  /*2290*/  IMAD.MOV.U32 R26, RZ, RZ, R22 ;  /* 0x000000ffff1a7224 */ /* 0x000fc800078e0016 */
[----:B------:R-:W-:Y:S01]  /*22a0*/  I2F.F64.S64 R24, R24 ;  /* 0x0000001800187312 */ /* 0x000fe20000301c00 */
[----:B------:R-:W-:Y:S01]  /*22b0*/  IMAD.MOV.U32 R29, RZ, RZ, R14 ;  /* 0x000000ffff1d7224 */ /* 0x000fe200078e000e */
[----:B------:R-:W-:-:S04]  /*22c0*/  FSEL R27, R23, R15, P1 ;  /* 0x0000000f171b7208 */ /* 0x000fc80000800000 */
[----:B------:R-:W-:-:S03]  /*22d0*/  SEL R26, R26, R29, P1 ;  /* 0x0000001d1a1a7207 */ /* 0x000fc60000800000 */
[----:B------:R-:W-:Y:S02]  /*22e0*/  @P2 LOP3.LUT R27, R15, 0x80000, RZ, 0xfc, !PT ;  /* 0x000800000f1b2812 */ /* 0x000fe400078efcff */
[----:B------:R-:W-:-:S04]  /*22f0*/  ISETP.GE.U32.AND P0, PT, R20, UR6, PT ;  /* 0x0000000614007c0c */ /* 0x000fc8000bf06070 */
[----:B------:R-:W-:Y:S01]  /*2300*/  ISETP.GE.AND.EX P0, PT, R21, UR7, PT, P0 ;  /* 0x0000000715007c0c */ /* 0x000fe2000bf06300 */
[----:B------:R-:W-:Y:S01]  /*2310*/  IMAD.MOV.U32 R14, RZ, RZ, R26 ;  /* 0x000000ffff0e7224 */ /* 0x000fe200078e001a */
[----:B---3--:R-:W-:Y:S01]  /*2320*/  DADD R18, R16, R18 ;  /* 0x0000000010127229 */ /* 0x008fe20000000012 */
[----:B------:R-:W0:Y:S07]  /*2330*/  I2F.F64.U64 R16, R20 ;  /* 0x0000001400107312 */ /* 0x000e2e0000301800 */
[----:B------:R-:W-:-:S02]  /*2340*/  DADD R12, R18, R12 ;  /* 0x00000000120c7229 */ /* 0x000fc4000000000c */
[----:B0-----:R-:W-:-:S06]  /*2350*/  DFMA R16, R16, R6, RZ ;  /* 0x000000061010722b */ /* 0x001fcc00000000ff */
[----:B------:R-:W-:Y:S02]  /*2360*/  DSETP.MAX.AND P1, P2, R26, R12, PT ;  /* 0x0000000c1a00722a */ /* 0x000fe40003a2f000 */
[----:B------:R-:W-:Y:S02]  /*2370*/  DFMA R24, R24, R4, R16 ;  /* 0x000000041818722b */ /* 0x000fe40000000010 */
[----:B--2---:R-:W-:Y:S02]  /*2380*/  DADD R8, R10, R8 ;  /* 0x000000000a087229 */ /* 0x004fe40000000008 */
[----:B------:R-:W-:Y:S01]  /*2390*/  FSEL R27, R27, R13, P1 ;  /* 0x0000000d1b1b7208 */ /* 0x000fe20000800000 */
[----:B------:R-:W-:-:S05]  /*23a0*/  IMAD.MOV.U32 R15, RZ, RZ, R12 ;  /* 0x000000ffff0f7224 */ /* 0x000fca00078e000c */
[----:B------:R-:W-:Y:S02]  /*23b0*/  FSEL R10, R24, R16, !P0 ;  /* 0x00000010180a7208 */ /* 0x000fe40004000000 */
[----:B------:R-:W-:Y:S02]  /*23c0*/  FSEL R11, R25, R17, !P0 ;  /* 0x00000011190b7208 */ /* 0x000fe40004000000 */
[----:B------:R-:W-:-:S04]  /*23d0*/  @P2 LOP3.LUT R27, R13, 0x80000, RZ, 0xfc, !PT ;  /* 0x000800000d1b2812 */ /* 0x000fc800078efcff */
[----:B------:R-:W-:Y:S01]  /*23e0*/  DADD R8, R8, R10 ;  /* 0x0000000008087229 */ /* 0x000fe2000000000a */
[----:B------:R-:W-:Y:S01]  /*23f0*/  SEL R10, R14, R15, P1 ;  /* 0x0000000f0e0a7207 */ /* 0x000fe20000800000 */
[----:B------:R-:W-:-:S06]  /*2400*/  IMAD.MOV.U32 R11, RZ, RZ, R27 ;  /* 0x000000ffff0b7224 */ /* 0x000fcc00078e001b */
[----:B------:R-:W-:Y:S01]  /*2410*/  DSETP.MAX.AND P1, P2, R10, R8, PT ;  /* 0x000000080a00722a */ /* 0x000fe20003a2f000 */
[----:B------:R-:W-:Y:S01]  /*2420*/  IMAD.MOV.U32 R24, RZ, RZ, R10 ;  /* 0x000000ffff187224 */ /* 0x000fe200078e000a */
[----:B------:R-:W-:Y:S01]  /*2430*/  IADD3 R2, P0, PT, R2, 0x4, RZ ;  /* 0x0000000402027810 */ /* 0x000fe20007f1e0ff */
[----:B------:R-:W-:-:S03]  /*2440*/  IMAD.MOV.U32 R10, RZ, RZ, R9 ;  /* 0x000000ffff0a7224 */ /* 0x000fc600078e0009 */
[----:B------:R-:W-:Y:S01]  /*2450*/  SEL R24, R24, R8, P1 ;  /* 0x0000000818187207 */ /* 0x000fe20000800000 */
[----:B------:R-:W-:Y:S01]  /*2460*/  IMAD.X R3, RZ, RZ, R3, P0 ;  /* 0x000000ffff037224 */ /* 0x000fe200000e0603 */
[----:B------:R-:W-:-:S06]  /*2470*/  FSEL R25, R11, R10, P1 ;  /* 0x0000000a0b197208 */ /* 0x000fcc0000800000 */
[----:B------:R-:W-:-:S07]  /*2480*/  @P2 LOP3.LUT R25, R10, 0x80000, RZ, 0xfc, !PT ;  /* 0x000800000a192812 */ /* 0x000fce00078efcff */
.L_x_12:
[----:B------:R-:W-:Y:S05]  /*2490*/  BRA.U !UP2, `(.L_x_9) ;  /* 0x000000050a847547 */ /* 0x000fea000b800000 */
[----:B------:R-:W-:Y:S02]  /*24a0*/  UISETP.NE.U32.AND UP0, UPT, UR8, 0x1, UPT ;  /* 0x000000010800788c */ /* 0x000fe4000bf05070 */
[----:B------:R-:W-:Y:S02]  /*24b0*/  ULOP3.LUT UR4, UR6, 0x1, URZ, 0xc0, !UPT ;  /* 0x0000000106047892 */ /* 0x000fe4000f8ec0ff */
[----:B------:R-:W-:Y:S02]  /*24c0*/  UISETP.NE.AND.EX UP0, UPT, URZ, URZ, UPT, UP0 ;  /* 0x000000ffff00728c */ /* 0x000fe4000bf05300 */
[----:B------:R-:W-:-:S04]  /*24d0*/  UISETP.NE.U32.AND UP2, UPT, UR4, 0x1, UPT ;  /* 0x000000010400788c */ /* 0x000fc8000bf45070 */
[----:B------:R-:W-:-:S03]  /*24e0*/  UISETP.NE.U32.AND.EX UP2, UPT, URZ, URZ, UPT, UP2 ;  /* 0x000000ffff00728c */ /* 0x000fc6000bf45120 */
[----:B------:R-:W-:Y:S08]  /*24f0*/  BRA.U !UP0, `(.L_x_13) ;  /* 0x0000000108e47547 */ /* 0x000ff0000b800000 */
[----:B------:R-:W0:Y:S01]  /*2500*/  LDCU.64 UR4, c[0x0][0x388] ;  /* 0x00007100ff0477ac */ /* 0x000e220008000a00 */
[C---:B------:R-:W-:Y:S01]  /*2510*/  IMAD.SHL.U32 R22, R2.reuse, 0x8, RZ ;  /* 0x0000000802167824 */ /* 0x040fe200078e00ff */
[----:B------:R-:W-:Y:S01]  /*2520*/  SHF.L.U64.HI R8, R2, 0x3, R3 ;  /* 0x0000000302087819 */ /* 0x000fe20000010203 */
[----:B------:R-:W1:Y:S03]  /*2530*/  LDCU.64 UR8, c[0x0][0x390] ;  /* 0x00007200ff0877ac */ /* 0x000e660008000a00 */
[C---:B0-----:R-:W-:Y:S02]  /*2540*/  IADD3 R14, P0, PT, R22.reuse, UR4, RZ ;  /* 0x00000004160e7c10 */ /* 0x041fe4000ff1e0ff */
[----:B-1----:R-:W-:Y:S02]  /*2550*/  IADD3 R22, P1, PT, R22, UR8, RZ ;  /* 0x0000000816167c10 */ /* 0x002fe4000ff3e0ff */
[----:B------:R-:W-:-:S02]  /*2560*/  IADD3.X R15, PT, PT, R8, UR5, RZ, P0, !PT ;  /* 0x00000005080f7c10 */ /* 0x000fc400087fe4ff */
[----:B------:R-:W-:-:S03]  /*2570*/  IADD3.X R23, PT, PT, R8, UR9, RZ, P1, !PT ;  /* 0x0000000908177c10 */ /* 0x000fc60008ffe4ff */
[----:B------:R-:W2:Y:S04]  /*2580*/  LDG.E.64.CONSTANT R18, desc[UR14][R14.64] ;  /* 0x0000000e0e127981 */ /* 0x000ea8000c1e9b00 */
[----:B------:R-:W2:Y:S04]  /*2590*/  LDG.E.64.CONSTANT R20, desc[UR14][R22.64] ;  /* 0x0000000e16147981 */ /* 0x000ea8000c1e9b00 */
[----:B------:R0:W3:Y:S04]  /*25a0*/  LDG.E.64.CONSTANT R8, desc[UR14][R14.64+0x8] ;  /* 0x0000080e0e087981 */ /* 0x0000e8000c1e9b00 */
[----:B------:R1:W3:Y:S01]  /*25b0*/  LDG.E.64.CONSTANT R10, desc[UR14][R22.64+0x8] ;  /* 0x0000080e160a7981 */ /* 0x0002e2000c1e9b00 */
[----:B------:R-:W4:Y:S01]  /*25c0*/  I2F.F64.U64 R12, R2 ;  /* 0x00000002000c7312 */ /* 0x000f220000301800 */
[----:B------:R-:W-:-:S04]  /*25d0*/  IADD3 R26, P0, PT, -R2, UR6, RZ ;  /* 0x00000006021a7c10 */ /* 0x000fc8000ff1e1ff */
[C---:B------:R-:W-:Y:S02]  /*25e0*/  IADD3.X R27, PT, PT, ~R3.reuse, UR7, RZ, P0, !PT ;  /* 0x00000007031b7c10 */ /* 0x040fe400087fe5ff */
[----:B------:R-:W-:Y:S02]  /*25f0*/  ISETP.NE.U32.AND P0, PT, R2, RZ, PT ;  /* 0x000000ff0200720c */ /* 0x000fe40003f05070 */
[----:B------:R-:W5:Y:S02]  /*2600*/  I2F.F64.S64 R16, R26 ;  /* 0x0000001a00107312 */ /* 0x000f640000301c00 */
[----:B------:R-:W-:Y:S01]  /*2610*/  ISETP.NE.AND.EX P0, PT, R3, RZ, PT, P0 ;  /* 0x000000ff0300720c */ /* 0x000fe20003f05300 */
[----:B----4-:R-:W-:-:S10]  /*2620*/  DFMA R12, R12, R6, RZ ;  /* 0x000000060c0c722b */ /* 0x010fd400000000ff */
[----:B------:R-:W-:Y:S02]  /*2630*/  FSEL R12, R12, RZ, P0 ;  /* 0x000000ff0c0c7208 */ /* 0x000fe40000000000 */
[----:B------:R-:W-:Y:S02]  /*2640*/  FSEL R13, R13, RZ, P0 ;  /* 0x000000ff0d0d7208 */ /* 0x000fe40000000000 */
[----:B0-----:R-:W-:-:S04]  /*2650*/  IADD3 R14, P0, PT, R2, 0x1, RZ ;  /* 0x00000001020e7810 */ /* 0x001fc80007f1e0ff */
[----:B-----5:R-:W-:Y:S01]  /*2660*/  DFMA R16, R16, R4, R12 ;  /* 0x000000041010722b */ /* 0x020fe2000000000c */
[----:B------:R-:W-:-:S04]  /*2670*/  IMAD.X R15, RZ, RZ, R3, P0 ;  /* 0x000000ffff0f7224 */ /* 0x000fc800000e0603 */
[----:B-1----:R-:W0:Y:S02]  /*2680*/  I2F.F64.U64 R22, R14 ;  /* 0x0000000e00167312 */ /* 0x002e240000301800 */
[----:B0-----:R-:W-:Y:S02]  /*2690*/  DFMA R22, R22, R6, RZ ;  /* 0x000000061616722b */ /* 0x001fe400000000ff */
[----:B--2---:R-:W-:Y:S01]  /*26a0*/  DADD R20, R18, R20 ;  /* 0x0000000012147229 */ /* 0x004fe20000000014 */
[----:B------:R-:W-:-:S04]  /*26b0*/  IADD3 R18, P0, PT, -R14, UR6, RZ ;  /* 0x000000060e127c10 */ /* 0x000fc8000ff1e1ff */
[----:B------:R-:W-:Y:S02]  /*26c0*/  IADD3.X R19, PT, PT, ~R15, UR7, RZ, P0, !PT ;  /* 0x000000070f137c10 */ /* 0x000fe400087fe5ff */
[----:B------:R-:W-:Y:S01]  /*26d0*/  ISETP.GE.U32.AND P0, PT, R2, UR6, PT ;  /* 0x0000000602007c0c */ /* 0x000fe2000bf06070 */
[----:B---3--:R-:W-:-:S03]  /*26e0*/  DADD R8, R8, R10 ;  /* 0x0000000008087229 */ /* 0x008fc6000000000a */
[----:B------:R-:W-:Y:S01]  /*26f0*/  ISETP.GE.AND.EX P0, PT, R3, UR7, PT, P0 ;  /* 0x0000000703007c0c */ /* 0x000fe2000bf06300 */
[----:B------:R-:W0:Y:S03]  /*2700*/  I2F.F64.S64 R18, R18 ;  /* 0x0000001200127312 */ /* 0x000e260000301c00 */
[----:B------:R-:W-:Y:S02]  /*2710*/  FSEL R12, R16, R12, !P0 ;  /* 0x0000000c100c7208 */ /* 0x000fe40004000000 */
[----:B------:R-:W-:Y:S02]  /*2720*/  FSEL R13, R17, R13, !P0 ;  /* 0x0000000d110d7208 */ /* 0x000fe40004000000 */
[----:B------:R-:W-:-:S04]  /*2730*/  ISETP.GE.U32.AND P0, PT, R14, UR6, PT ;  /* 0x000000060e007c0c */ /* 0x000fc8000bf06070 */
[----:B------:R-:W-:Y:S01]  /*2740*/  DADD R20, R20, R12 ;  /* 0x0000000014147229 */ /* 0x000fe2000000000c */
[----:B------:R-:W-:Y:S01]  /*2750*/  ISETP.GE.AND.EX P0, PT, R15, UR7, PT, P0 ;  /* 0x000000070f007c0c */ /* 0x000fe2000bf06300 */
[----:B0-----:R-:W-:-:S06]  /*2760*/  DFMA R12, R18, R4, R22 ;  /* 0x00000004120c722b */ /* 0x001fcc0000000016 */
[----:B------:R-:W-:-:S04]  /*2770*/  DSETP.MAX.AND P1, P2, R24, R20, PT ;  /* 0x000000141800722a */ /* 0x000fc80003a2f000 */
[----:B------:R-:W-:Y:S01]  /*2780*/  FSEL R10, R12, R22, !P0 ;  /* 0x000000160c0a7208 */ /* 0x000fe20004000000 */
[----:B------:R-:W-:Y:S01]  /*2790*/  IMAD.MOV.U32 R12, RZ, RZ, R24 ;  /* 0x000000ffff0c7224 */ /* 0x000fe200078e0018 */
[----:B------:R-:W-:Y:S01]  /*27a0*/  FSEL R11, R13, R23, !P0 ;  /* 0x000000170d0b7208 */ /* 0x000fe20004000000 */
[----:B------:R-:W-:Y:S01]  /*27b0*/  IMAD.MOV.U32 R13, RZ, RZ, R20 ;  /* 0x000000ffff0d7224 */ /* 0x000fe200078e0014 */
[----:B------:R-:W-:Y:S02]  /*27c0*/  FSEL R25, R25, R21, P1 ;  /* 0x0000001519197208 */ /* 0x000fe40000800000 */
[----:B------:R-:W-:-:S04]  /*27d0*/  IADD3 R2, P0, PT, R2, 0x2, RZ ;  /* 0x0000000202027810 */ /* 0x000fc80007f1e0ff */
[----:B------:R-:W-:Y:S01]  /*27e0*/  @P2 LOP3.LUT R25, R21, 0x80000, RZ, 0xfc, !PT ;  /* 0x0008000015192812 */ /* 0x000fe200078efcff */
[----:B------:R-:W-:Y:S01]  /*27f0*/  DADD R8, R8, R10 ;  /* 0x0000000008087229 */ /* 0x000fe2000000000a */
[----:B------:R-:W-:Y:S01]  /*2800*/  SEL R10, R12, R13, P1 ;  /* 0x0000000d0c0a7207 */ /* 0x000fe20000800000 */
[----:B------:R-:W-:Y:S02]  /*2810*/  IMAD.X R3, RZ, RZ, R3, P0 ;  /* 0x000000ffff037224 */ /* 0x000fe400000e0603 */
[----:B------:R-:W-:Y:S02]  /*2820*/  IMAD.MOV.U32 R11, RZ, RZ, R25 ;  /* 0x000000ffff0b7224 */ /* 0x000fe400078e0019 */
[----:B------:R-:W-:-:S04]  /*2830*/  IMAD.MOV.U32 R24, RZ, RZ, R10 ;  /* 0x000000ffff187224 */ /* 0x000fc800078e000a */
[----:B------:R-:W-:Y:S01]  /*2840*/  DSETP.MAX.AND P1, P2, R10, R8, PT ;  /* 0x000000080a00722a */ /* 0x000fe20003a2f000 */
[----:B------:R-:W-:-:S05]  /*2850*/  IMAD.MOV.U32 R10, RZ, RZ, R9 ;  /* 0x000000ffff0a7224 */ /* 0x000fca00078e0009 */
[----:B------:R-:W-:Y:S02]  /*2860*/  SEL R24, R24, R8, P1 ;  /* 0x0000000818187207 */ /* 0x000fe40000800000 */
[----:B------:R-:W-:-:S06]  /*2870*/  FSEL R25, R11, R10, P1 ;  /* 0x0000000a0b197208 */ /* 0x000fcc0000800000 */
[----:B------:R-:W-:-:S07]  /*2880*/  @P2 LOP3.LUT R25, R10, 0x80000, RZ, 0xfc, !PT ;  /* 0x000800000a192812 */ /* 0x000fce00078efcff */
.L_x_13:
[----:B------:R-:W-:Y:S05]  /*2890*/  BRA.U !UP2, `(.L_x_9) ;  /* 0x000000010a847547 */ /* 0x000fea000b800000 */
[----:B------:R-:W0:Y:S01]  /*28a0*/  LDCU.64 UR4, c[0x0][0x388] ;  /* 0x00007100ff0477ac */ /* 0x000e220008000a00 */
[C---:B------:R-:W-:Y:S01]  /*28b0*/  IMAD.SHL.U32 R10, R2.reuse, 0x8, RZ ;  /* 0x00000008020a7824 */ /* 0x040fe200078e00ff */
[----:B------:R-:W-:Y:S01]  /*28c0*/  SHF.L.U64.HI R11, R2, 0x3, R3 ;  /* 0x00000003020b7819 */ /* 0x000fe20000010203 */
[----:B------:R-:W1:Y:S03]  /*28d0*/  LDCU.64 UR8, c[0x0][0x390] ;  /* 0x00007200ff0877ac */ /* 0x000e660008000a00 */
[C---:B0-----:R-:W-:Y:S02]  /*28e0*/  IADD3 R8, P0, PT, R10.reuse, UR4, RZ ;  /* 0x000000040a087c10 */ /* 0x041fe4000ff1e0ff */
[----:B-1----:R-:W-:Y:S02]  /*28f0*/  IADD3 R10, P1, PT, R10, UR8, RZ ;  /* 0x000000080a0a7c10 */ /* 0x002fe4000ff3e0ff */
[----:B------:R-:W-:-:S02]  /*2900*/  IADD3.X R9, PT, PT, R11, UR5, RZ, P0, !PT ;  /* 0x000000050b097c10 */ /* 0x000fc400087fe4ff */
[----:B------:R-:W-:-:S04]  /*2910*/  IADD3.X R11, PT, PT, R11, UR9, RZ, P1, !PT ;  /* 0x000000090b0b7c10 */ /* 0x000fc80008ffe4ff */
[----:B------:R-:W2:Y:S04]  /*2920*/  LDG.E.64.CONSTANT R8, desc[UR14][R8.64] ;  /* 0x0000000e08087981 */ /* 0x000ea8000c1e9b00 */
[----:B------:R-:W2:Y:S01]  /*2930*/  LDG.E.64.CONSTANT R10, desc[UR14][R10.64] ;  /* 0x0000000e0a0a7981 */ /* 0x000ea2000c1e9b00 */
[----:B------:R-:W0:Y:S01]  /*2940*/  I2F.F64.U64 R12, R2 ;  /* 0x00000002000c7312 */ /* 0x000e220000301800 */
[----:B------:R-:W-:-:S04]  /*2950*/  IADD3 R16, P0, PT, -R2, UR6, RZ ;  /* 0x0000000602107c10 */ /* 0x000fc8000ff1e1ff */
[C---:B------:R-:W-:Y:S02]  /*2960*/  IADD3.X R17, PT, PT, ~R3.reuse, UR7, RZ, P0, !PT ;  /* 0x0000000703117c10 */ /* 0x040fe400087fe5ff */
[----:B------:R-:W-:Y:S02]  /*2970*/  ISETP.NE.U32.AND P0, PT, R2, RZ, PT ;  /* 0x000000ff0200720c */ /* 0x000fe40003f05070 */
[----:B------:R-:W1:Y:S02]  /*2980*/  I2F.F64.S64 R14, R16 ;  /* 0x00000010000e7312 */ /* 0x000e640000301c00 */
[----:B------:R-:W-:Y:S01]  /*2990*/  ISETP.NE.AND.EX P0, PT, R3, RZ, PT, P0 ;  /* 0x000000ff0300720c */ /* 0x000fe20003f05300 */
[----:B0-----:R-:W-:-:S10]  /*29a0*/  DFMA R12, R12, R6, RZ ;  /* 0x000000060c0c722b */ /* 0x001fd400000000ff */
[----:B------:R-:W-:Y:S02]  /*29b0*/  FSEL R12, R12, RZ, P0 ;  /* 0x000000ff0c0c7208 */ /* 0x000fe40000000000 */
[----:B------:R-:W-:Y:S02]  /*29c0*/  FSEL R13, R13, RZ, P0 ;  /* 0x000000ff0d0d7208 */ /* 0x000fe40000000000 */
[----:B------:R-:W-:-:S04]  /*29d0*/  ISETP.GE.U32.AND P0, PT, R2, UR6, PT ;  /* 0x0000000602007c0c */ /* 0x000fc8000bf06070 */
[----:B-1----:R-:W-:Y:S01]  /*29e0*/  DFMA R14, R14, R4, R12 ;  /* 0x000000040e0e722b */ /* 0x002fe2000000000c */
[----:B------:R-:W-:-:S09]  /*29f0*/  ISETP.GE.AND.EX P0, PT, R3, UR7, PT, P0 ;  /* 0x0000000703007c0c */ /* 0x000fd2000bf06300 */
[----:B------:R-:W-:Y:S02]  /*2a00*/  FSEL R2, R14, R12, !P0 ;  /* 0x0000000c0e027208 */ /* 0x000fe40004000000 */
[----:B------:R-:W-:Y:S01]  /*2a10*/  FSEL R3, R15, R13, !P0 ;  /* 0x0000000d0f037208 */ /* 0x000fe20004000000 */
[----:B--2---:R-:W-:-:S08]  /*2a20*/  DADD R8, R8, R10 ;  /* 0x0000000008087229 */ /* 0x004fd0000000000a */
[----:B------:R-:W-:Y:S01]  /*2a30*/  DADD R8, R8, R2 ;  /* 0x0000000008087229 */ /* 0x000fe20000000002 */
[----:B------:R-:W-:-:S07]  /*2a40*/  IMAD.MOV.U32 R2, RZ, RZ, R25 ;  /* 0x000000ffff027224 */ /* 0x000fce00078e0019 */
[----:B------:R-:W-:Y:S02]  /*2a50*/  DSETP.MAX.AND P0, P1, R24, R8, PT ;  /* 0x000000081800722a */ /* 0x000fe4000390f000 */
[----:B------:R-:W-:-:S04]  /*2a60*/  IMAD.MOV.U32 R3, RZ, RZ, R9 ;  /* 0x000000ffff037224 */ /* 0x000fc800078e0009 */
[----:B------:R-:W-:Y:S02]  /*2a70*/  SEL R24, R24, R8, P0 ;  /* 0x0000000818187207 */ /* 0x000fe40000000000 */
[----:B------:R-:W-:-:S06]  /*2a80*/  FSEL R11, R2, R3, P0 ;  /* 0x00000003020b7208 */ /* 0x000fcc0000000000 */
[----:B------:R-:W-:-:S05]  /*2a90*/  @P1 LOP3.LUT R11, R3, 0x80000, RZ, 0xfc, !PT ;  /* 0x00080000030b1812 */ /* 0x000fca00078efcff */
[----:B------:R-:W-:-:S07]  /*2aa0*/  IMAD.MOV.U32 R25, RZ, RZ, R11 ;  /* 0x000000ffff197224 */ /* 0x000fce00078e000b */
.L_x_9:
[----:B------:R-:W-:Y:S01]  /*2ab0*/  CS2R R12, SRZ ;  /* 0x00000000000c7805 */ /* 0x000fe2000001ff00 */
[----:B------:R-:W-:Y:S06]  /*2ac0*/  BRA.U !UP1, `(.L_x_14) ;  /* 0x0000001109387547 */ /* 0x000fec000b800000 */
[----:B------:R-:W-:Y:S01]  /*2ad0*/  UISETP.NE.U32.AND UP0, UPT, UR6, URZ, UPT ;  /* 0x000000ff0600728c */ /* 0x000fe2000bf05070 */
[----:B------:R-:W-:Y:S02]  /*2ae0*/  CS2R R10, SRZ ;  /* 0x00000000000a7805 */ /* 0x000fe4000001ff00 */
[----:B------:R-:W-:Y:S01]  /*2af0*/  CS2R R12, SRZ ;  /* 0x00000000000c7805 */ /* 0x000fe2000001ff00 */
[----:B------:R-:W-:-:S09]  /*2b00*/  UISETP.NE.AND.EX UP0, UPT, UR7, URZ, UPT, UP0 ;  /* 0x000000ff0700728c */ /* 0x000fd2000bf05300 */
[----:B------:R-:W-:Y:S05]  /*2b10*/  BRA.U !UP0, `(.L_x_15) ;  /* 0x0000000908b47547 */ /* 0x000fea000b800000 */
[----:B------:R-:W0:Y:S01]  /*2b20*/  LDCU.64 UR4, c[0x0][0x390] ;  /* 0x00007200ff0477ac */ /* 0x000e220008000a00 */
[----:B------:R-:W-:Y:S02]  /*2b30*/  CS2R R2, SRZ ;  /* 0x0000000000027805 */ /* 0x000fe4000001ff00 */
[----:B------:R-:W-:Y:S01]  /*2b40*/  CS2R R12, SRZ ;  /* 0x00000000000c7805 */ /* 0x000fe2000001ff00 */
[----:B------:R-:W1:Y:S01]  /*2b50*/  LDCU.64 UR10, c[0x0][0x388] ;  /* 0x00007100ff0a77ac */ /* 0x000e620008000a00 */
[----:B------:R-:W-:Y:S01]  /*2b60*/  UIADD3 UR8, UP0, UPT, UR6, 0x1, URZ ;  /* 0x0000000106087890 */ /* 0x000fe2000ff1e0ff */
[----:B------:R-:W2:Y:S03]  /*2b70*/  LDCU.64 UR12, c[0x0][0x398] ;  /* 0x00007300ff0c77ac */ /* 0x000ea60008000a00 */
[----:B------:R-:W-:Y:S02]  /*2b80*/  UIADD3.X UR9, UPT, UPT, URZ, UR7, URZ, UP0, !UPT ;  /* 0x00000007ff097290 */ /* 0x000fe400087fe4ff */
[----:B------:R-:W-:-:S02]  /*2b90*/  ULOP3.LUT UR8, UR8, 0xfffffffe, URZ, 0xc0, !UPT ;  /* 0xfffffffe08087892 */ /* 0x000fc4000f8ec0ff */
[----:B0-----:R-:W-:Y:S02]  /*2ba0*/  UIADD3 UR6, UP0, UPT, UR4, 0x8, URZ ;  /* 0x0000000804067890 */ /* 0x001fe4000ff1e0ff */
        /* <DEDUP_REMOVED lines=8> */
[----:B--2---:R-:W-:-:S06]  /*2c30*/  UMOV UR5, URZ ;  /* 0x000000ff00057c82 */ /* 0x004fcc0008000000 */
.L_x_20:
[----:B------:R-:W2:Y:S04]  /*2c40*/  LDG.E.64.CONSTANT R16, desc[UR14][R10.64+-0x8] ;  /* 0xfffff80e0a107981 */ /* 0x000ea8000c1e9b00 */
[----:B------:R-:W2:Y:S01]  /*2c50*/  LDG.E.64.CONSTANT R14, desc[UR14][R8.64+-0x8] ;  /* 0xfffff80e080e7981 */ /* 0x000ea2000c1e9b00 */
[----:B------:R-:W0:Y:S01]  /*2c60*/  I2F.F64.U64 R18, R2 ;  /* 0x0000000200127312 */ /* 0x000e220000301800 */
[----:B------:R-:W-:Y:S01]  /*2c70*/  UMOV UR6, UR12 ;  /* 0x0000000c00067c82 */ /* 0x000fe20008000000 */
[----:B------:R-:W-:Y:S01]  /*2c80*/  UMOV UR7, UR13 ;  /* 0x0000000d00077c82 */ /* 0x000fe20008000000 */
[----:B------:R-:W-:Y:S02]  /*2c90*/  UIADD3 UR10, UP0, UPT, UR4, UR6, URZ ;  /* 0x00000006040a7290 */ /* 0x000fe4000ff1e0ff */
[----:B------:R-:W-:Y:S01]  /*2ca0*/  ISETP.NE.U32.AND P0, PT, RZ, UR4, PT ;  /* 0x00000004ff007c0c */ /* 0x000fe2000bf05070 */
[----:B------:R-:W-:Y:S01]  /*2cb0*/  UMOV UR16, 0xfefa39ef ;  /* 0xfefa39ef00107882 */ /* 0x000fe20000000000 */
[----:B------:R-:W-:Y:S01]  /*2cc0*/  UMOV UR17, 0x3fe62e42 ;  /* 0x3fe62e4200117882 */ /* 0x000fe20000000000 */
[----:B------:R-:W-:-:S02]  /*2cd0*/  UIADD3.X UR11, UPT, UPT, UR5, UR7, URZ, UP0, !UPT ;  /* 0x00000007050b7290 */ /* 0x000fc400087fe4ff */
[----:B------:R-:W-:Y:S01]  /*2ce0*/  ISETP.NE.AND.EX P0, PT, RZ, UR5, PT, P0 ;  /* 0x00000005ff007c0c */ /* 0x000fe2000bf05300 */
[----:B------:R-:W-:Y:S01]  /*2cf0*/  UMOV UR18, 0x7c89eb71 ;  /* 0x7c89eb7100127882 */ /* 0x000fe20000000000 */
[----:B------:R-:W-:Y:S01]  /*2d00*/  UMOV UR19, 0x3efa0199 ;  /* 0x3efa019900137882 */ /* 0x000fe20000000000 */
[----:B------:R-:W-:Y:S01]  /*2d10*/  UMOV UR20, 0x14761f65 ;  /* 0x14761f6500147882 */ /* 0x000fe20000000000 */
[----:B------:R-:W-:Y:S01]  /*2d20*/  UMOV UR21, 0x3f2a01a0 ;  /* 0x3f2a01a000157882 */ /* 0x000fe20000000000 */
[----:B------:R-:W-:Y:S01]  /*2d30*/  UMOV UR22, 0x1852b7af ;  /* 0x1852b7af00167882 */ /* 0x000fe20000000000 */
[----:B------:R-:W-:Y:S01]  /*2d40*/  UMOV UR23, 0x3f56c16c ;  /* 0x3f56c16c00177882 */ /* 0x000fe20000000000 */
[----:B0-----:R-:W-:Y:S01]  /*2d50*/  DFMA R18, R18, R6, RZ ;  /* 0x000000061212722b */ /* 0x001fe200000000ff */
[----:B------:R-:W0:Y:S01]  /*2d60*/  I2F.F64.S64 R20, UR10 ;  /* 0x0000000a00147d12 */ /* 0x000e220008301c00 */
[----:B------:R-:W-:Y:S01]  /*2d70*/  UMOV UR24, 0x11122322 ;  /* 0x1112232200187882 */ /* 0x000fe20000000000 */
[----:B------:R-:W-:Y:S01]  /*2d80*/  UMOV UR25, 0x3f811111 ;  /* 0x3f81111100197882 */ /* 0x000fe20000000000 */
[----:B------:R-:W-:Y:S01]  /*2d90*/  UMOV UR26, 0x555502a1 ;  /* 0x555502a1001a7882 */ /* 0x000fe20000000000 */
[----:B------:R-:W-:Y:S01]  /*2da0*/  UMOV UR27, 0x3fa55555 ;  /* 0x3fa55555001b7882 */ /* 0x000fe20000000000 */
[----:B------:R-:W-:Y:S01]  /*2db0*/  UMOV UR28, 0x55555511 ;  /* 0x55555511001c7882 */ /* 0x000fe20000000000 */
[----:B------:R-:W-:Y:S01]  /*2dc0*/  UMOV UR29, 0x3fc55555 ;  /* 0x3fc55555001d7882 */ /* 0x000fe20000000000 */
[----:B------:R-:W-:Y:S01]  /*2dd0*/  UMOV UR30, 0xb ;  /* 0x0000000b001e7882 */ /* 0x000fe20000000000 */
[----:B------:R-:W-:Y:S01]  /*2de0*/  UMOV UR31, 0x3fe00000 ;  /* 0x3fe00000001f7882 */ /* 0x000fe20000000000 */
[----:B------:R-:W-:Y:S01]  /*2df0*/  FSEL R18, R18, RZ, P0 ;  /* 0x000000ff12127208 */ /* 0x000fe20000000000 */
[----:B------:R-:W-:Y:S01]  /*2e00*/  BSSY.RECONVERGENT B0, `(.L_x_16) ;  /* 0x0000033000007945 */ /* 0x000fe20003800200 */
[----:B------:R-:W-:-:S02]  /*2e10*/  FSEL R19, R19, RZ, P0 ;  /* 0x000000ff13137208 */ /* 0x000fc40000000000 */
[----:B------:R-:W-:-:S04]  /*2e20*/  ISETP.GE.U32.AND P0, PT, R2, UR6, PT ;  /* 0x0000000602007c0c */ /* 0x000fc8000bf06070 */
[----:B0-----:R-:W-:Y:S01]  /*2e30*/  DFMA R20, R20, R4, R18 ;  /* 0x000000041414722b */ /* 0x001fe20000000012 */
[----:B------:R-:W-:Y:S01]  /*2e40*/  ISETP.GE.AND.EX P0, PT, R3, UR7, PT, P0 ;  /* 0x0000000703007c0c */ /* 0x000fe2000bf06300 */
[----:B--2---:R-:W-:-:S08]  /*2e50*/  DADD R14, R16, R14 ;  /* 0x00000000100e7229 */ /* 0x004fd0000000000e */
[----:B------:R-:W-:Y:S01]  /*2e60*/  FSEL R16, R20, R18, !P0 ;  /* 0x0000001214107208 */ /* 0x000fe20004000000 */
[----:B------:R-:W-:Y:S01]  /*2e70*/  IMAD.MOV.U32 R18, RZ, RZ, 0x652b82fe ;  /* 0x652b82feff127424 */ /* 0x000fe200078e00ff */
[----:B------:R-:W-:Y:S01]  /*2e80*/  FSEL R17, R21, R19, !P0 ;  /* 0x0000001315117208 */ /* 0x000fe20004000000 */
[----:B------:R-:W-:-:S05]  /*2e90*/  IMAD.MOV.U32 R19, RZ, RZ, 0x3ff71547 ;  /* 0x3ff71547ff137424 */ /* 0x000fca00078e00ff */
[----:B------:R-:W-:-:S08]  /*2ea0*/  DADD R14, R14, R16 ;  /* 0x000000000e0e7229 */ /* 0x000fd00000000010 */
[----:B------:R-:W-:-:S08]  /*2eb0*/  DADD R16, R14, -R24 ;  /* 0x000000000e107229 */ /* 0x000fd00000000818 */
[----:B------:R-:W-:Y:S02]  /*2ec0*/  DFMA R18, R16, R18, 6.75539944105574400000e+15 ;  /* 0x433800001012742b */ /* 0x000fe40000000012 */
[----:B------:R-:W-:-:S06]  /*2ed0*/  FSETP.GEU.AND P0, PT, |R17|, 4.1917929649353027344, PT ;  /* 0x4086232b1100780b */ /* 0x000fcc0003f0e200 */
[----:B------:R-:W-:-:S08]  /*2ee0*/  DADD R14, R18, -6.75539944105574400000e+15 ;  /* 0xc3380000120e7429 */ /* 0x000fd00000000000 */
[----:B------:R-:W-:Y:S01]  /*2ef0*/  DFMA R20, R14, -UR16, R16 ;  /* 0x800000100e147c2b */ /* 0x000fe20008000010 */
[----:B------:R-:W-:Y:S01]  /*2f00*/  UMOV UR16, 0x3b39803f ;  /* 0x3b39803f00107882 */ /* 0x000fe20000000000 */
[----:B------:R-:W-:-:S06]  /*2f10*/  UMOV UR17, 0x3c7abc9e ;  /* 0x3c7abc9e00117882 */ /* 0x000fcc0000000000 */
[----:B------:R-:W-:Y:S01]  /*2f20*/  DFMA R14, R14, -UR16, R20 ;  /* 0x800000100e0e7c2b */ /* 0x000fe20008000014 */
[----:B------:R-:W-:Y:S01]  /*2f30*/  UMOV UR16, 0x69ce2bdf ;  /* 0x69ce2bdf00107882 */ /* 0x000fe20000000000 */
[----:B------:R-:W-:Y:S01]  /*2f40*/  IMAD.MOV.U32 R20, RZ, RZ, -0x35dec16 ;  /* 0xfca213eaff147424 */ /* 0x000fe200078e00ff */
[----:B------:R-:W-:Y:S01]  /*2f50*/  UMOV UR17, 0x3e5ade15 ;  /* 0x3e5ade1500117882 */ /* 0x000fe20000000000 */
[----:B------:R-:W-:-:S06]  /*2f60*/  IMAD.MOV.U32 R21, RZ, RZ, 0x3e928af3 ;  /* 0x3e928af3ff157424 */ /* 0x000fcc00078e00ff */
[----:B------:R-:W-:Y:S01]  /*2f70*/  DFMA R20, R14, UR16, R20 ;  /* 0x000000100e147c2b */ /* 0x000fe20008000014 */
[----:B------:R-:W-:Y:S01]  /*2f80*/  UMOV UR16, 0x62401315 ;  /* 0x6240131500107882 */ /* 0x000fe20000000000 */
[----:B------:R-:W-:-:S06]  /*2f90*/  UMOV UR17, 0x3ec71dee ;  /* 0x3ec71dee00117882 */ /* 0x000fcc0000000000 */
[----:B------:R-:W-:-:S08]  /*2fa0*/  DFMA R20, R14, R20, UR16 ;  /* 0x000000100e147e2b */ /* 0x000fd00008000014 */
[----:B------:R-:W-:-:S08]  /*2fb0*/  DFMA R20, R14, R20, UR18 ;  /* 0x000000120e147e2b */ /* 0x000fd00008000014 */
[----:B------:R-:W-:-:S08]  /*2fc0*/  DFMA R20, R14, R20, UR20 ;  /* 0x000000140e147e2b */ /* 0x000fd00008000014 */
[----:B------:R-:W-:-:S08]  /*2fd0*/  DFMA R20, R14, R20, UR22 ;  /* 0x000000160e147e2b */ /* 0x000fd00008000014 */
[----:B------:R-:W-:-:S08]  /*2fe0*/  DFMA R20, R14, R20, UR24 ;  /* 0x000000180e147e2b */ /* 0x000fd00008000014 */
[----:B------:R-:W-:-:S08]  /*2ff0*/  DFMA R20, R14, R20, UR26 ;  /* 0x0000001a0e147e2b */ /* 0x000fd00008000014 */
[----:B------:R-:W-:-:S08]  /*3000*/  DFMA R20, R14, R20, UR28 ;  /* 0x0000001c0e147e2b */ /* 0x000fd00008000014 */
[----:B------:R-:W-:-:S08]  /*3010*/  DFMA R20, R14, R20, UR30 ;  /* 0x0000001e0e147e2b */ /* 0x000fd00008000014 */
[----:B------:R-:W-:-:S08]  /*3020*/  DFMA R20, R14, R20, 1 ;  /* 0x3ff000000e14742b */ /* 0x000fd00000000014 */
[----:B------:R-:W-:-:S10]  /*3030*/  DFMA R20, R14, R20, 1 ;  /* 0x3ff000000e14742b */ /* 0x000fd40000000014 */
[----:B------:R-:W-:Y:S02]  /*3040*/  IMAD R15, R18, 0x100000, R21 ;  /* 0x00100000120f7824 */ /* 0x000fe400078e0215 */
[----:B------:R-:W-:Y:S01]  /*3050*/  IMAD.MOV.U32 R14, RZ, RZ, R20 ;  /* 0x000000ffff0e7224 */ /* 0x000fe200078e0014 */
[----:B------:R-:W-:Y:S06]  /*3060*/  @!P0 BRA `(.L_x_17) ;  /* 0x0000000000308947 */ /* 0x000fec0003800000 */
[----:B------:R-:W-:Y:S01]  /*3070*/  FSETP.GEU.AND P1, PT, |R17|, 4.2275390625, PT ;  /* 0x408748001100780b */ /* 0x000fe20003f2e200 */
[C---:B------:R-:W-:Y:S02]  /*3080*/  DADD R22, R16.reuse, +INF ;  /* 0x7ff0000010167429 */ /* 0x040fe40000000000 */
[----:B------:R-:W-:-:S08]  /*3090*/  DSETP.GEU.AND P0, PT, R16, RZ, PT ;  /* 0x000000ff1000722a */ /* 0x000fd00003f0e000 */
[----:B------:R-:W-:Y:S02]  /*30a0*/  FSEL R15, R23, RZ, P0 ;  /* 0x000000ff170f7208 */ /* 0x000fe40000000000 */
[----:B------:R-:W-:-:S04]  /*30b0*/  @!P1 LEA.HI R14, R18, R18, RZ, 0x1 ;  /* 0x00000012120e9211 */ /* 0x000fc800078f08ff */
[----:B------:R-:W-:Y:S02]  /*30c0*/  @!P1 SHF.R.S32.HI R17, RZ, 0x1, R14 ;  /* 0x00000001ff119819 */ /* 0x000fe4000001140e */
[----:B------:R-:W-:-:S03]  /*30d0*/  FSEL R14, R22, RZ, P0 ;  /* 0x000000ff160e7208 */ /* 0x000fc60000000000 */
[----:B------:R-:W-:Y:S02]  /*30e0*/  @!P1 IMAD.IADD R16, R18, 0x1, -R17 ;  /* 0x0000000112109824 */ /* 0x000fe400078e0a11 */
[----:B------:R-:W-:-:S03]  /*30f0*/  @!P1 IMAD R21, R17, 0x100000, R21 ;  /* 0x0010000011159824 */ /* 0x000fc600078e0215 */
[----:B------:R-:W-:Y:S01]  /*3100*/  @!P1 LEA R17, R16, 0x3ff00000, 0x14 ;  /* 0x3ff0000010119811 */ /* 0x000fe200078ea0ff */
[----:B------:R-:W-:-:S06]  /*3110*/  @!P1 IMAD.MOV.U32 R16, RZ, RZ, RZ ;  /* 0x000000ffff109224 */ /* 0x000fcc00078e00ff */
[----:B------:R-:W-:-:S11]  /*3120*/  @!P1 DMUL R14, R20, R16 ;  /* 0x00000010140e9228 */ /* 0x000fd60000000000 */
.L_x_17:
[----:B------:R-:W-:Y:S05]  /*3130*/  BSYNC.RECONVERGENT B0 ;  /* 0x0000000000007941 */ /* 0x000fea0003800200 */
.L_x_16:
[----:B------:R-:W2:Y:S04]  /*3140*/  LDG.E.64.CONSTANT R18, desc[UR14][R10.64] ;  /* 0x0000000e0a127981 */ /* 0x000ea8000c1e9b00 */
[----:B------:R-:W2:Y:S01]  /*3150*/  LDG.E.64.CONSTANT R20, desc[UR14][R8.64] ;  /* 0x0000000e08147981 */ /* 0x000ea2000c1e9b00 */
[----:B------:R-:W-:Y:S01]  /*3160*/  IADD3 R22, P0, PT, R2, 0x1, RZ ;  /* 0x0000000102167810 */ /* 0x000fe20007f1e0ff */
[----:B------:R-:W-:Y:S01]  /*3170*/  UIADD3 UR10, UP0, UPT, UR10, -0x1, URZ ;  /* 0xffffffff0a0a7890 */ /* 0x000fe2000ff1e0ff */
[----:B------:R-:W-:Y:S01]  /*3180*/  BSSY.RECONVERGENT B0, `(.L_x_18) ;  /* 0x0000038000007945 */ /* 0x000fe20003800200 */
[----:B------:R-:W-:Y:S02]  /*3190*/  DADD R12, R14, R12 ;  /* 0x000000000e0c7229 */ /* 0x000fe4000000000c */
[----:B------:R-:W-:Y:S01]  /*31a0*/  IMAD.X R23, RZ, RZ, R3, P0 ;  /* 0x000000ffff177224 */ /* 0x000fe200000e0603 */
[----:B------:R-:W-:Y:S01]  /*31b0*/  UIADD3.X UR11, UPT, UPT, UR11, -0x1, URZ, UP0, !UPT ;  /* 0xffffffff0b0b7890 */ /* 0x000fe200087fe4ff */
[----:B------:R-:W-:-:S02]  /*31c0*/  ISETP.GE.U32.AND P0, PT, R22, UR6, PT ;  /* 0x0000000616007c0c */ /* 0x000fc4000bf06070 */
[----:B------:R-:W0:Y:S02]  /*31d0*/  I2F.F64.U64 R16, R22 ;  /* 0x0000001600107312 */ /* 0x000e240000301800 */
[----:B------:R-:W-:-:S06]  /*31e0*/  ISETP.GE.AND.EX P0, PT, R23, UR7, PT, P0 ;  /* 0x0000000717007c0c */ /* 0x000fcc000bf06300 */
[----:B------:R-:W1:Y:S01]  /*31f0*/  I2F.F64.S64 R26, UR10 ;  /* 0x0000000a001a7d12 */ /* 0x000e620008301c00 */
[----:B------:R-:W-:Y:S01]  /*3200*/  UMOV UR10, 0xfefa39ef ;  /* 0xfefa39ef000a7882 */ /* 0x000fe20000000000 */
[----:B------:R-:W-:Y:S01]  /*3210*/  UMOV UR11, 0x3fe62e42 ;  /* 0x3fe62e42000b7882 */ /* 0x000fe20000000000 */
[----:B0-----:R-:W-:-:S08]  /*3220*/  DFMA R16, R16, R6, RZ ;  /* 0x000000061010722b */ /* 0x001fd000000000ff */
[----:B-1----:R-:W-:-:S10]  /*3230*/  DFMA R26, R26, R4, R16 ;  /* 0x000000041a1a722b */ /* 0x002fd40000000010 */
[----:B------:R-:W-:Y:S02]  /*3240*/  FSEL R16, R26, R16, !P0 ;  /* 0x000000101a107208 */ /* 0x000fe40004000000 */
[----:B------:R-:W-:Y:S01]  /*3250*/  FSEL R17, R27, R17, !P0 ;  /* 0x000000111b117208 */ /* 0x000fe20004000000 */
[----:B--2---:R-:W-:-:S08]  /*3260*/  DADD R18, R18, R20 ;  /* 0x0000000012127229 */ /* 0x004fd00000000014 */
[----:B------:R-:W-:Y:S01]  /*3270*/  DADD R18, R18, R16 ;  /* 0x0000000012127229 */ /* 0x000fe20000000010 */
[----:B------:R-:W-:Y:S02]  /*3280*/  IMAD.MOV.U32 R16, RZ, RZ, 0x652b82fe ;  /* 0x652b82feff107424 */ /* 0x000fe400078e00ff */
[----:B------:R-:W-:-:S05]  /*3290*/  IMAD.MOV.U32 R17, RZ, RZ, 0x3ff71547 ;  /* 0x3ff71547ff117424 */ /* 0x000fca00078e00ff */
        /* <DEDUP_REMOVED lines=12> */
[----:B------:R-:W-:-:S08]  /*3360*/  DFMA R22, R20, UR10, R22 ;  /* 0x0000000a14167c2b */ /* 0x000fd00008000016 */
        /* <DEDUP_REMOVED lines=25> */
.L_x_19:
[----:B------:R-:W-:Y:S05]  /*3500*/  BSYNC.RECONVERGENT B0 ;  /* 0x0000000000007941 */ /* 0x000fea0003800200 */
.L_x_18:
[----:B------:R-:W-:Y:S01]  /*3510*/  IADD3 R2, P0, PT, R2, 0x2, RZ ;  /* 0x0000000202027810 */ /* 0x000fe20007f1e0ff */
[----:B------:R-:W-:Y:S01]  /*3520*/  UIADD3 UR4, UP0, UPT, UR4, -0x2, URZ ;  /* 0xfffffffe04047890 */ /* 0x000fe2000ff1e0ff */
[----:B------:R-:W-:Y:S01]  /*3530*/  IADD3 R8, P1, PT, R8, 0x10, RZ ;  /* 0x0000001008087810 */ /* 0x000fe20007f3e0ff */
[----:B------:R-:W-:Y:S01]  /*3540*/  DADD R12, R12, R14 ;  /* 0x000000000c0c7229 */ /* 0x000fe2000000000e */
[----:B------:R-:W-:Y:S01]  /*3550*/  IADD3 R10, P2, PT, R10, 0x10, RZ ;  /* 0x000000100a0a7810 */ /* 0x000fe20007f5e0ff */
[----:B------:R-:W-:Y:S01]  /*3560*/  IMAD.X R3, RZ, RZ, R3, P0 ;  /* 0x000000ffff037224 */ /* 0x000fe200000e0603 */
[----:B------:R-:W-:Y:S01]  /*3570*/  ISETP.NE.U32.AND P0, PT, R2, UR8, PT ;  /* 0x0000000802007c0c */ /* 0x000fe2000bf05070 */
[----:B------:R-:W-:Y:S01]  /*3580*/  UIADD3.X UR5, UPT, UPT, UR5, -0x1, URZ, UP0, !UPT ;  /* 0xffffffff05057890 */ /* 0x000fe200087fe4ff */
[----:B------:R-:W-:Y:S02]  /*3590*/  IMAD.X R9, RZ, RZ, R9, P1 ;  /* 0x000000ffff097224 */ /* 0x000fe400008e0609 */
[----:B------:R-:W-:Y:S01]  /*35a0*/  ISETP.NE.AND.EX P0, PT, R3, UR9, PT, P0 ;  /* 0x0000000903007c0c */ /* 0x000fe2000bf05300 */
[----:B------:R-:W-:-:S12]  /*35b0*/  IMAD.X R11, RZ, RZ, R11, P2 ;  /* 0x000000ffff0b7224 */ /* 0x000fd800010e060b */
[----:B------:R-:W-:Y:S05]  /*35c0*/  @P0 BRA `(.L_x_20) ;  /* 0xfffffff4009c0947 */ /* 0x000fea000383ffff */
[----:B------:R-:W-:Y:S02]  /*35d0*/  IMAD.U32 R10, RZ, RZ, UR8 ;  /* 0x00000008ff0a7e24 */ /* 0x000fe4000f8e00ff */
[----:B------:R-:W-:-:S07]  /*35e0*/  IMAD.U32 R11, RZ, RZ, UR9 ;  /* 0x00000009ff0b7e24 */ /* 0x000fce000f8e00ff */
.L_x_15:
[----:B------:R-:W-:-:S04]  /*35f0*/  ULOP3.LUT UR4, UR6, 0x1, URZ, 0xc0, !UPT ;  /* 0x0000000106047892 */ /* 0x000fc8000f8ec0ff */
[----:B------:R-:W-:-:S04]  /*3600*/  UISETP.NE.U32.AND UP0, UPT, UR4, 0x1, UPT ;  /* 0x000000010400788c */ /* 0x000fc8000bf05070 */
[----:B------:R-:W-:-:S09]  /*3610*/  UISETP.NE.U32.AND.EX UP0, UPT, URZ, URZ, UPT, UP0 ;  /* 0x000000ffff00728c */ /* 0x000fd2000bf05100 */
        /* <DEDUP_REMOVED lines=12> */
[----:B------:R-:W-:Y:S01]  /*36e0*/  IADD3 R16, P0, PT, -R10, UR6, RZ ;  /* 0x000000060a107c10 */ /* 0x000fe2000ff1e1ff */
[----:B------:R-:W-:Y:S01]  /*36f0*/  UMOV UR4, 0xfefa39ef ;  /* 0xfefa39ef00047882 */ /* 0x000fe20000000000 */
[----:B------:R-:W-:Y:S01]  /*3700*/  UMOV UR5, 0x3fe62e42 ;  /* 0x3fe62e4200057882 */ /* 0x000fe20000000000 */
[----:B------:R-:W-:Y:S01]  /*3710*/  BSSY.RECONVERGENT B0, `(.L_x_21) ;  /* 0x0000048000007945 */ /* 0x000fe20003800200 */
[----:B------:R-:W-:-:S02]  /*3720*/  IADD3.X R17, PT, PT, ~R11, UR7, RZ, P0, !PT ;  /* 0x000000070b117c10 */ /* 0x000fc400087fe5ff */
[----:B------:R-:W-:-:S04]  /*3730*/  ISETP.NE.U32.AND P0, PT, R10, RZ, PT ;  /* 0x000000ff0a00720c */ /* 0x000fc80003f05070 */
[----:B------:R-:W-:Y:S01]  /*3740*/  ISETP.NE.AND.EX P0, PT, R11, RZ, PT, P0 ;  /* 0x000000ff0b00720c */ /* 0x000fe20003f05300 */
[----:B0-----:R-:W-:Y:S01]  /*3750*/  DFMA R14, R14, R6, RZ ;  /* 0x000000060e0e722b */ /* 0x001fe200000000ff */
[----:B------:R-:W0:Y:S09]  /*3760*/  I2F.F64.S64 R6, R16 ;  /* 0x0000001000067312 */ /* 0x000e320000301c00 */
[----:B------:R-:W-:-:S02]  /*3770*/  FSEL R14, R14, RZ, P0 ;  /* 0x000000ff0e0e7208 */ /* 0x000fc40000000000 */
[----:B------:R-:W-:Y:S02]  /*3780*/  FSEL R15, R15, RZ, P0 ;  /* 0x000000ff0f0f7208 */ /* 0x000fe40000000000 */
[----:B------:R-:W-:-:S04]  /*3790*/  ISETP.GE.U32.AND P0, PT, R10, UR6, PT ;  /* 0x000000060a007c0c */ /* 0x000fc8000bf06070 */
[----:B0-----:R-:W-:Y:S01]  /*37a0*/  DFMA R6, R6, R4, R14 ;  /* 0x000000040606722b */ /* 0x001fe2000000000e */
[----:B------:R-:W-:-:S09]  /*37b0*/  ISETP.GE.AND.EX P0, PT, R11, UR7, PT, P0 ;  /* 0x000000070b007c0c */ /* 0x000fd2000bf06300 */
        /* <DEDUP_REMOVED lines=52> */
[----:B------:R-:W-:Y:S01]  /*3b00*/  @!P1 LEA.HI R5, R4, R4, RZ, 0x1 ;  /* 0x0000000404059211 */ /* 0x000fe200078f08ff */
[----:B------:R-:W-:Y:S01]  /*3b10*/  @!P1 IMAD.MOV.U32 R2, RZ, RZ, R8 ;  /* 0x000000ffff029224 */ /* 0x000fe200078e0008 */
[----:B------:R-:W-:Y:S02]  /*3b20*/  FSEL R7, R7, RZ, P0 ;  /* 0x000000ff07077208 */ /* 0x000fe40000000000 */
[----:B------:R-:W-:-:S05]  /*3b30*/  @!P1 SHF.R.S32.HI R5, RZ, 0x1, R5 ;  /* 0x00000001ff059819 */ /* 0x000fca0000011405 */
[----:B------:R-:W-:Y:S02]  /*3b40*/  @!P1 IMAD.IADD R4, R4, 0x1, -R5 ;  /* 0x0000000104049824 */ /* 0x000fe400078e0a05 */
[----:B------:R-:W-:-:S03]  /*3b50*/  @!P1 IMAD R3, R5, 0x100000, R9 ;  /* 0x0010000005039824 */ /* 0x000fc600078e0209 */
[----:B------:R-:W-:Y:S01]  /*3b60*/  @!P1 LEA R5, R4, 0x3ff00000, 0x14 ;  /* 0x3ff0000004059811 */ /* 0x000fe200078ea0ff */
[----:B------:R-:W-:-:S06]  /*3b70*/  @!P1 IMAD.MOV.U32 R4, RZ, RZ, RZ ;  /* 0x000000ffff049224 */ /* 0x000fcc00078e00ff */
[----:B------:R-:W-:-:S11]  /*3b80*/  @!P1 DMUL R6, R2, R4 ;  /* 0x0000000402069228 */ /* 0x000fd60000000000 */
.L_x_22:
[----:B------:R-:W-:Y:S05]  /*3b90*/  BSYNC.RECONVERGENT B0 ;  /* 0x0000000000007941 */ /* 0x000fea0003800200 */
.L_x_21:
[----:B------:R-:W-:-:S11]  /*3ba0*/  DADD R12, R12, R6 ;  /* 0x000000000c0c7229 */ /* 0x000fd60000000006 */
.L_x_14:
[----:B------:R-:W-:Y:S01]  /*3bb0*/  IMAD.MOV.U32 R2, RZ, RZ, 0x652b82fe ;  /* 0x652b82feff027424 */ /* 0x000fe200078e00ff */
[----:B------:R-:W-:Y:S01]  /*3bc0*/  UMOV UR4, 0xfefa39ef ;  /* 0xfefa39ef00047882 */ /* 0x000fe20000000000 */
[----:B------:R-:W-:Y:S01]  /*3bd0*/  IMAD.MOV.U32 R3, RZ, RZ, 0x3ff71547 ;  /* 0x3ff71547ff037424 */ /* 0x000fe200078e00ff */
[----:B------:R-:W-:Y:S01]  /*3be0*/  UMOV UR5, 0x3fe62e42 ;  /* 0x3fe62e4200057882 */ /* 0x000fe20000000000 */
[----:B------:R-:W-:Y:S01]  /*3bf0*/  FSETP.GEU.AND P0, PT, |R25|, 4.1917929649353027344, PT ;  /* 0x4086232b1900780b */ /* 0x000fe20003f0e200 */
[----:B------:R-:W-:Y:S03]  /*3c00*/  BSSY.RECONVERGENT B0, `(.L_x_23) ;  /* 0x0000036000007945 */ /* 0x000fe60003800200 */
[----:B------:R-:W-:-:S08]  /*3c10*/  DFMA R2, R24, R2, 6.75539944105574400000e+15 ;  /* 0x433800001802742b */ /* 0x000fd00000000002 */
        /* <DEDUP_REMOVED lines=43> */
[----:B------:R-:W-:Y:S02]  /*3ed0*/  @!P1 LEA.HI R3, R2, R2, RZ, 0x1 ;  /* 0x0000000202039211 */ /* 0x000fe400078f08ff */
[----:B------:R-:W-:Y:S02]  /*3ee0*/  FSEL R5, R5, RZ, P0 ;  /* 0x000000ff05057208 */ /* 0x000fe40000000000 */
[----:B------:R-:W-:-:S05]  /*3ef0*/  @!P1 SHF.R.S32.HI R3, RZ, 0x1, R3 ;  /* 0x00000001ff039819 */ /* 0x000fca0000011403 */
[----:B------:R-:W-:Y:S02]  /*3f00*/  @!P1 IMAD.IADD R2, R2, 0x1, -R3 ;  /* 0x0000000102029824 */ /* 0x000fe400078e0a03 */
[----:B------:R-:W-:-:S03]  /*3f10*/  @!P1 IMAD R3, R3, 0x100000, R7 ;  /* 0x0010000003039824 */ /* 0x000fc600078e0207 */
[----:B------:R-:W-:Y:S01]  /*3f20*/  @!P1 LEA R7, R2, 0x3ff00000, 0x14 ;  /* 0x3ff0000002079811 */ /* 0x000fe200078ea0ff */
[----:B------:R-:W-:Y:S02]  /*3f30*/  @!P1 IMAD.MOV.U32 R2, RZ, RZ, R6 ;  /* 0x000000ffff029224 */ /* 0x000fe400078e0006 */
[----:B------:R-:W-:-:S06]  /*3f40*/  @!P1 IMAD.MOV.U32 R6, RZ, RZ, RZ ;  /* 0x000000ffff069224 */ /* 0x000fcc00078e00ff */
[----:B------:R-:W-:-:S11]  /*3f50*/  @!P1 DMUL R4, R2, R6 ;  /* 0x0000000602049228 */ /* 0x000fd60000000000 */
.L_x_24:
[----:B------:R-:W-:Y:S05]  /*3f60*/  BSYNC.RECONVERGENT B0 ;  /* 0x0000000000007941 */ /* 0x000fea0003800200 */
.L_x_23:
[----:B------:R-:W0:Y:S01]  /*3f70*/  LDCU.64 UR4, c[0x0][0x3a8] ;  /* 0x00007500ff0477ac */ /* 0x000e220008000a00 */
[----:B------:R-:W-:Y:S01]  /*3f80*/  DMUL R4, R4, R12 ;  /* 0x0000000c04047228 */ /* 0x000fe20000000000 */
[----:B0-----:R-:W-:-:S04]  /*3f90*/  LEA R2, P0, R0, UR4, 0x3 ;  /* 0x0000000400027c11 */ /* 0x001fc8000f8018ff */
[----:B------:R-:W-:-:S05]  /*3fa0*/  LEA.HI.X R3, R0, UR5, RZ, 0x3, P0 ;  /* 0x0000000500037c11 */ /* 0x000fca00080f1cff */
[----:B------:R-:W-:Y:S01]  /*3fb0*/  STG.E.64 desc[UR14][R2.64], R4 ;  /* 0x0000000402007986 */ /* 0x000fe2000c101b0e */
[----:B------:R-:W-:Y:S05]  /*3fc0*/  EXIT ;  /* 0x000000000000794d */ /* 0x000fea0003800000 */
        .weak           $__internal_0_$__cuda_sm20_div_rn_f64_full
        .type           $__internal_0_$__cuda_sm20_div_rn_f64_full,@function
        .size           $__internal_0_$__cuda_sm20_div_rn_f64_full,(.L_x_41 - $__internal_0_$__cuda_sm20_div_rn_f64_full)
$__internal_0_$__cuda_sm20_div_rn_f64_full:
[C---:B------:R-:W-:Y:S01]  /*3fd0*/  FSETP.GEU.AND P0, PT, |R11|.reuse, 1.469367938527859385e-39, PT ;  /* 0x001000000b00780b */ /* 0x040fe20003f0e200 */
[--C-:B------:R-:W-:Y:S01]  /*3fe0*/  IMAD.MOV.U32 R12, RZ, RZ, R10.reuse ;  /* 0x000000ffff0c7224 */ /* 0x100fe200078e000a */
[----:B------:R-:W-:Y:S01]  /*3ff0*/  LOP3.LUT R2, R11, 0x800fffff, RZ, 0xc0, !PT ;  /* 0x800fffff0b027812 */ /* 0x000fe200078ec0ff */
[----:B------:R-:W-:Y:S01]  /*4000*/  IMAD.MOV.U32 R13, RZ, RZ, R11 ;  /* 0x000000ffff0d7224 */ /* 0x000fe200078e000b */
[C---:B------:R-:W-:Y:S01]  /*4010*/  FSETP.GEU.AND P2, PT, |R9|.reuse, 1.469367938527859385e-39, PT ;  /* 0x001000000900780b */ /* 0x040fe20003f4e200 */
[----:B------:R-:W-:Y:S01]  /*4020*/  IMAD.MOV.U32 R18, RZ, RZ, 0x1 ;  /* 0x00000001ff127424 */ /* 0x000fe200078e00ff */
[----:B------:R-:W-:Y:S01]  /*4030*/  LOP3.LUT R3, R2, 0x3ff00000, RZ, 0xfc, !PT ;  /* 0x3ff0000002037812 */ /* 0x000fe200078efcff */
[----:B------:R-:W-:Y:S01]  /*4040*/  IMAD.MOV.U32 R2, RZ, RZ, R10 ;  /* 0x000000ffff027224 */ /* 0x000fe200078e000a */
[----:B------:R-:W-:Y:S01]  /*4050*/  LOP3.LUT R15, R9, 0x7ff00000, RZ, 0xc0, !PT ;  /* 0x7ff00000090f7812 */ /* 0x000fe200078ec0ff */
[----:B------:R-:W-:Y:S01]  /*4060*/  BSSY.RECONVERGENT B2, `(.L_x_25) ;  /* 0x0000051000027945 */ /* 0x000fe20003800200 */
[----:B------:R-:W-:-:S03]  /*4070*/  LOP3.LUT R22, R11, 0x7ff00000, RZ, 0xc0, !PT ;  /* 0x7ff000000b167812 */ /* 0x000fc600078ec0ff */
[----:B------:R-:W-:Y:S01]  /*4080*/  @!P0 DMUL R2, R12, 8.98846567431157953865e+307 ;  /* 0x7fe000000c028828 */ /* 0x000fe20000000000 */
[----:B------:R-:W-:-:S03]  /*4090*/  ISETP.GE.U32.AND P1, PT, R15, R22, PT ;  /* 0x000000160f00720c */ /* 0x000fc60003f26070 */
[----:B------:R-:W-:Y:S01]  /*40a0*/  @!P2 LOP3.LUT R10, R13, 0x7ff00000, RZ, 0xc0, !PT ;  /* 0x7ff000000d0aa812 */ /* 0x000fe200078ec0ff */
[----:B------:R-:W-:Y:S01]  /*40b0*/  @!P2 IMAD.MOV.U32 R24, RZ, RZ, RZ ;  /* 0x000000ffff18a224 */ /* 0x000fe200078e00ff */
[----:B------:R-:W0:Y:S02]  /*40c0*/  MUFU.RCP64H R19, R3 ;  /* 0x0000000300137308 */ /* 0x000e240000001800 */
[----:B------:R-:W-:Y:S01]  /*40d0*/  @!P2 ISETP.GE.U32.AND P3, PT, R15, R10, PT ;  /* 0x0000000a0f00a20c */ /* 0x000fe20003f66070 */
[----:B------:R-:W-:Y:S01]  /*40e0*/  IMAD.MOV.U32 R10, RZ, RZ, R8 ;  /* 0x000000ffff0a7224 */ /* 0x000fe200078e0008 */
[----:B0-----:R-:W-:-:S08]  /*40f0*/  DFMA R16, R18, -R2, 1 ;  /* 0x3ff000001210742b */ /* 0x001fd00000000802 */
[----:B------:R-:W-:Y:S01]  /*4100*/  DFMA R20, R16, R16, R16 ;  /* 0x000000101014722b */ /* 0x000fe20000000010 */
[----:B------:R-:W-:-:S05]  /*4110*/  IMAD.MOV.U32 R16, RZ, RZ, 0x1ca00000 ;  /* 0x1ca00000ff107424 */ /* 0x000fca00078e00ff */
[C---:B------:R-:W-:Y:S02]  /*4120*/  @!P2 SEL R17, R16.reuse, 0x63400000, !P3 ;  /* 0x634000001011a807 */ /* 0x040fe40005800000 */
[----:B------:R-:W-:Y:S01]  /*4130*/  DFMA R18, R18, R20, R18 ;  /* 0x000000141212722b */ /* 0x000fe20000000012 */
[----:B------:R-:W-:Y:S02]  /*4140*/  SEL R11, R16, 0x63400000, !P1 ;  /* 0x63400000100b7807 */ /* 0x000fe40004800000 */
[--C-:B------:R-:W-:Y:S02]  /*4150*/  @!P2 LOP3.LUT R17, R17, 0x80000000, R9.reuse, 0xf8, !PT ;  /* 0x800000001111a812 */ /* 0x100fe400078ef809 */
[----:B------:R-:W-:Y:S02]  /*4160*/  LOP3.LUT R11, R11, 0x800fffff, R9, 0xf8, !PT ;  /* 0x800fffff0b0b7812 */ /* 0x000fe400078ef809 */
[----:B------:R-:W-:Y:S01]  /*4170*/  @!P2 LOP3.LUT R25, R17, 0x100000, RZ, 0xfc, !PT ;  /* 0x001000001119a812 */ /* 0x000fe200078efcff */
[----:B------:R-:W-:-:S05]  /*4180*/  DFMA R20, R18, -R2, 1 ;  /* 0x3ff000001214742b */ /* 0x000fca0000000802 */
[----:B------:R-:W-:Y:S01]  /*4190*/  @!P2 DFMA R10, R10, 2, -R24 ;  /* 0x400000000a0aa82b */ /* 0x000fe20000000818 */
[----:B------:R-:W-:Y:S02]  /*41a0*/  IMAD.MOV.U32 R24, RZ, RZ, R15 ;  /* 0x000000ffff187224 */ /* 0x000fe400078e000f */
[----:B------:R-:W-:Y:S01]  /*41b0*/  DFMA R18, R18, R20, R18 ;  /* 0x000000141212722b */ /* 0x000fe20000000012 */
[----:B------:R-:W-:Y:S01]  /*41c0*/  IMAD.MOV.U32 R25, RZ, RZ, R22 ;  /* 0x000000ffff197224 */ /* 0x000fe200078e0016 */
[----:B------:R-:W-:-:S05]  /*41d0*/  @!P0 LOP3.LUT R25, R3, 0x7ff00000, RZ, 0xc0, !PT ;  /* 0x7ff0000003198812 */ /* 0x000fca00078ec0ff */
[----:B------:R-:W-:Y:S01]  /*41e0*/  @!P2 LOP3.LUT R24, R11, 0x7ff00000, RZ, 0xc0, !PT ;  /* 0x7ff000000b18a812 */ /* 0x000fe200078ec0ff */
[----:B------:R-:W-:-:S04]  /*41f0*/  DMUL R20, R18, R10 ;  /* 0x0000000a12147228 */ /* 0x000fc80000000000 */
[----:B------:R-:W-:-:S04]  /*4200*/  VIADD R17, R24, 0xffffffff ;  /* 0xffffffff18117836 */ /* 0x000fc80000000000 */
[----:B------:R-:W-:Y:S01]  /*4210*/  DFMA R22, R20, -R2, R10 ;  /* 0x800000021416722b */ /* 0x000fe2000000000a */
[----:B------:R-:W-:Y:S01]  /*4220*/  ISETP.GT.U32.AND P0, PT, R17, 0x7feffffe, PT ;  /* 0x7feffffe1100780c */ /* 0x000fe20003f04070 */
[----:B------:R-:W-:-:S05]  /*4230*/  VIADD R17, R25, 0xffffffff ;  /* 0xffffffff19117836 */ /* 0x000fca0000000000 */
[----:B------:R-:W-:Y:S01]  /*4240*/  ISETP.GT.U32.OR P0, PT, R17, 0x7feffffe, P0 ;  /* 0x7feffffe1100780c */ /* 0x000fe20000704470 */
[----:B------:R-:W-:-:S12]  /*4250*/  DFMA R18, R18, R22, R20 ;  /* 0x000000161212722b */ /* 0x000fd80000000014 */
[----:B------:R-:W-:Y:S05]  /*4260*/  @P0 BRA `(.L_x_26) ;  /* 0x00000000006c0947 */ /* 0x000fea0003800000 */
[----:B------:R-:W-:-:S04]  /*4270*/  LOP3.LUT R20, R13, 0x7ff00000, RZ, 0xc0, !PT ;  /* 0x7ff000000d147812 */ /* 0x000fc800078ec0ff */
[CC--:B------:R-:W-:Y:S02]  /*4280*/  VIADDMNMX R8, R15.reuse, -R20.reuse, 0xb9600000, !PT ;  /* 0xb96000000f087446 */ /* 0x0c0fe40007800914 */
[----:B------:R-:W-:Y:S01]  /*4290*/  ISETP.GE.U32.AND P0, PT, R15, R20, PT ;  /* 0x000000140f00720c */ /* 0x000fe20003f06070 */
[----:B------:R-:W-:Y:S01]  /*42a0*/  IMAD.MOV.U32 R20, RZ, RZ, RZ ;  /* 0x000000ffff147224 */ /* 0x000fe200078e00ff */
[----:B------:R-:W-:Y:S02]  /*42b0*/  VIMNMX R8, PT, PT, R8, 0x46a00000, PT ;  /* 0x46a0000008087848 */ /* 0x000fe40003fe0100 */
[----:B------:R-:W-:-:S05]  /*42c0*/  SEL R9, R16, 0x63400000, !P0 ;  /* 0x6340000010097807 */ /* 0x000fca0004000000 */
[----:B------:R-:W-:-:S04]  /*42d0*/  IMAD.IADD R8, R8, 0x1, -R9 ;  /* 0x0000000108087824 */ /* 0x000fc800078e0a09 */
[----:B------:R-:W-:-:S06]  /*42e0*/  VIADD R21, R8, 0x7fe00000 ;  /* 0x7fe0000008157836 */ /* 0x000fcc0000000000 */
[----:B------:R-:W-:-:S10]  /*42f0*/  DMUL R16, R18, R20 ;  /* 0x0000001412107228 */ /* 0x000fd40000000000 */
[----:B------:R-:W-:-:S13]  /*4300*/  FSETP.GTU.AND P0, PT, |R17|, 1.469367938527859385e-39, PT ;  /* 0x001000001100780b */ /* 0x000fda0003f0c200 */
[----:B------:R-:W-:Y:S05]  /*4310*/  @P0 BRA `(.L_x_27) ;  /* 0x0000000000940947 */ /* 0x000fea0003800000 */
[----:B------:R-:W-:Y:S01]  /*4320*/  DFMA R2, R18, -R2, R10 ;  /* 0x800000021202722b */ /* 0x000fe2000000000a */
[----:B------:R-:W-:-:S09]  /*4330*/  IMAD.MOV.U32 R20, RZ, RZ, RZ ;  /* 0x000000ffff147224 */ /* 0x000fd200078e00ff */
[C---:B------:R-:W-:Y:S02]  /*4340*/  FSETP.NEU.AND P0, PT, R3.reuse, RZ, PT ;  /* 0x000000ff0300720b */ /* 0x040fe40003f0d000 */
[----:B------:R-:W-:-:S04]  /*4350*/  LOP3.LUT R13, R3, 0x80000000, R13, 0x48, !PT ;  /* 0x80000000030d7812 */ /* 0x000fc800078e480d */
[----:B------:R-:W-:-:S07]  /*4360*/  LOP3.LUT R21, R13, R21, RZ, 0xfc, !PT ;  /* 0x000000150d157212 */ /* 0x000fce00078efcff */
[----:B------:R-:W-:Y:S05]  /*4370*/  @!P0 BRA `(.L_x_27) ;  /* 0x00000000007c8947 */ /* 0x000fea0003800000 */
[----:B------:R-:W-:Y:S02]  /*4380*/  IMAD.MOV R3, RZ, RZ, -R8 ;  /* 0x000000ffff037224 */ /* 0x000fe400078e0a08 */
[----:B------:R-:W-:-:S06]  /*4390*/  IMAD.MOV.U32 R2, RZ, RZ, RZ ;  /* 0x000000ffff027224 */ /* 0x000fcc00078e00ff */
[----:B------:R-:W-:Y:S02]  /*43a0*/  DFMA R2, R16, -R2, R18 ;  /* 0x800000021002722b */ /* 0x000fe40000000012 */
[----:B------:R-:W-:-:S04]  /*43b0*/  DMUL.RP R18, R18, R20 ;  /* 0x0000001412127228 */ /* 0x000fc80000008000 */
[----:B------:R-:W-:-:S04]  /*43c0*/  IADD3 R2, PT, PT, -R8, -0x43300000, RZ ;  /* 0xbcd0000008027810 */ /* 0x000fc80007ffe1ff */
[----:B------:R-:W-:Y:S02]  /*43d0*/  FSETP.NEU.AND P0, PT, |R3|, R2, PT ;  /* 0x000000020300720b */ /* 0x000fe40003f0d200 */
[----:B------:R-:W-:Y:S02]  /*43e0*/  LOP3.LUT R13, R19, R13, RZ, 0x3c, !PT ;  /* 0x0000000d130d7212 */ /* 0x000fe400078e3cff */
[----:B------:R-:W-:Y:S02]  /*43f0*/  FSEL R16, R18, R16, !P0 ;  /* 0x0000001012107208 */ /* 0x000fe40004000000 */
[----:B------:R-:W-:Y:S01]  /*4400*/  FSEL R17, R13, R17, !P0 ;  /* 0x000000110d117208 */ /* 0x000fe20004000000 */
[----:B------:R-:W-:Y:S06]  /*4410*/  BRA `(.L_x_27) ;  /* 0x0000000000547947 */ /* 0x000fec0003800000 */
.L_x_26:
[----:B------:R-:W-:-:S14]  /*4420*/  DSETP.NAN.AND P0, PT, R8, R8, PT ;  /* 0x000000080800722a */ /* 0x000fdc0003f08000 */
[----:B------:R-:W-:Y:S05]  /*4430*/  @P0 BRA `(.L_x_28) ;  /* 0x0000000000440947 */ /* 0x000fea0003800000 */
[----:B------:R-:W-:-:S14]  /*4440*/  DSETP.NAN.AND P0, PT, R12, R12, PT ;  /* 0x0000000c0c00722a */ /* 0x000fdc0003f08000 */
[----:B------:R-:W-:Y:S05]  /*4450*/  @P0 BRA `(.L_x_29) ;  /* 0x0000000000300947 */ /* 0x000fea0003800000 */
[----:B------:R-:W-:Y:S01]  /*4460*/  ISETP.NE.AND P0, PT, R24, R25, PT ;  /* 0x000000191800720c */ /* 0x000fe20003f05270 */
[----:B------:R-:W-:Y:S02]  /*4470*/  IMAD.MOV.U32 R16, RZ, RZ, 0x0 ;  /* 0x00000000ff107424 */ /* 0x000fe400078e00ff */
[----:B------:R-:W-:-:S10]  /*4480*/  IMAD.MOV.U32 R17, RZ, RZ, -0x80000 ;  /* 0xfff80000ff117424 */ /* 0x000fd400078e00ff */
[----:B------:R-:W-:Y:S05]  /*4490*/  @!P0 BRA `(.L_x_27) ;  /* 0x0000000000348947 */ /* 0x000fea0003800000 */
[----:B------:R-:W-:Y:S02]  /*44a0*/  ISETP.NE.AND P0, PT, R24, 0x7ff00000, PT ;  /* 0x7ff000001800780c */ /* 0x000fe40003f05270 */
[----:B------:R-:W-:Y:S02]  /*44b0*/  LOP3.LUT R17, R9, 0x80000000, R13, 0x48, !PT ;  /* 0x8000000009117812 */ /* 0x000fe400078e480d */
[----:B------:R-:W-:-:S13]  /*44c0*/  ISETP.EQ.OR P0, PT, R25, RZ, !P0 ;  /* 0x000000ff1900720c */ /* 0x000fda0004702670 */
[----:B------:R-:W-:Y:S01]  /*44d0*/  @P0 LOP3.LUT R2, R17, 0x7ff00000, RZ, 0xfc, !PT ;  /* 0x7ff0000011020812 */ /* 0x000fe200078efcff */
[----:B------:R-:W-:Y:S02]  /*44e0*/  @!P0 IMAD.MOV.U32 R16, RZ, RZ, RZ ;  /* 0x000000ffff108224 */ /* 0x000fe400078e00ff */
[----:B------:R-:W-:Y:S02]  /*44f0*/  @P0 IMAD.MOV.U32 R16, RZ, RZ, RZ ;  /* 0x000000ffff100224 */ /* 0x000fe400078e00ff */
[----:B------:R-:W-:Y:S01]  /*4500*/  @P0 IMAD.MOV.U32 R17, RZ, RZ, R2 ;  /* 0x000000ffff110224 */ /* 0x000fe200078e0002 */
[----:B------:R-:W-:Y:S06]  /*4510*/  BRA `(.L_x_27) ;  /* 0x0000000000147947 */ /* 0x000fec0003800000 */
.L_x_29:
[----:B------:R-:W-:Y:S01]  /*4520*/  LOP3.LUT R17, R13, 0x80000, RZ, 0xfc, !PT ;  /* 0x000800000d117812 */ /* 0x000fe200078efcff */
[----:B------:R-:W-:Y:S01]  /*4530*/  IMAD.MOV.U32 R16, RZ, RZ, R12 ;  /* 0x000000ffff107224 */ /* 0x000fe200078e000c */
[----:B------:R-:W-:Y:S06]  /*4540*/  BRA `(.L_x_27) ;  /* 0x0000000000087947 */ /* 0x000fec0003800000 */
.L_x_28:
[----:B------:R-:W-:Y:S01]  /*4550*/  LOP3.LUT R17, R9, 0x80000, RZ, 0xfc, !PT ;  /* 0x0008000009117812 */ /* 0x000fe200078efcff */
[----:B------:R-:W-:-:S07]  /*4560*/  IMAD.MOV.U32 R16, RZ, RZ, R8 ;  /* 0x000000ffff107224 */ /* 0x000fce00078e0008 */
.L_x_27:
[----:B------:R-:W-:Y:S05]  /*4570*/  BSYNC.RECONVERGENT B2 ;  /* 0x0000000000027941 */ /* 0x000fea0003800200 */
.L_x_25:
[----:B------:R-:W-:Y:S02]  /*4580*/  IMAD.MOV.U32 R15, RZ, RZ, 0x0 ;  /* 0x00000000ff0f7424 */ /* 0x000fe400078e00ff */
[----:B------:R-:W-:Y:S02]  /*4590*/  IMAD.MOV.U32 R2, RZ, RZ, R16 ;  /* 0x000000ffff027224 */ /* 0x000fe400078e0010 */
[----:B------:R-:W-:Y:S01]  /*45a0*/  IMAD.MOV.U32 R3, RZ, RZ, R17 ;  /* 0x000000ffff037224 */ /* 0x000fe200078e0011 */
[----:B------:R-:W-:Y:S06]  /*45b0*/  RET.REL.NODEC R14 `(_Z19hyper2f1_lse_kernelIdEvPKT_S2_S2_llPS0_) ;  /* 0xffffffb80e907950 */ /* 0x000fec0003c3ffff */
.L_x_30:
[----:B------:R-:W-:-:S00]  /*45c0*/  BRA `(.L_x_30) ;  /* 0xfffffffc00fc7947 */ /* 0x000fc0000383ffff */
[----:B------:R-:W-:-:S00]  /*45d0*/  NOP ;  /* 0x0000000000007918 */ /* 0x000fc00000000000 */
        /* <DEDUP_REMOVED lines=10> */
.L_x_41:


//--------------------- .text._Z19hyper2f1_lse_kernelIfEvPKT_S2_S2_llPS0_ --------------------------
	.section	.text._Z19hyper2f1_lse_kernelIfEvPKT_S2_S2_llPS0_,"ax",@progbits
	.align	128
        .global         _Z19hyper2f1_lse_kernelIfEvPKT_S2_S2_llPS0_
        .type           _Z19hyper2f1_lse_kernelIfEvPKT_S2_S2_llPS0_,@function
        .size           _Z19hyper2f1_lse_kernelIfEvPKT_S2_S2_llPS0_,(.L_x_43 - _Z19hyper2f1_lse_kernelIfEvPKT_S2_S2_llPS0_)
        .other          _Z19hyper2f1_lse_kernelIfEvPKT_S2_S2_llPS0_,@"STO_CUDA_ENTRY STV_DEFAULT"
_Z19hyper2f1_lse_kernelIfEvPKT_S2_S2_llPS0_:
.text._Z19hyper2f1_lse_kernelIfEvPKT_S2_S2_llPS0_:
        /* <DEDUP_REMOVED lines=11> */
[----:B------:R-:W-:Y:S02]  /*00b0*/  HFMA2 R12, -RZ, RZ, 1.625, 0 ;  /* 0x3e800000ff0c7431 */ /* 0x000fe400000001ff */
[----:B------:R-:W-:Y:S01]  /*00c0*/  IMAD.MOV.U32 R9, RZ, RZ, 0x3e055027 ;  /* 0x3e055027ff097424 */ /* 0x000fe200078e00ff */
[----:B------:R-:W-:Y:S01]  /*00d0*/  MOV R11, 0x3d39bf78 ;  /* 0x3d39bf78000b7802 */ /* 0x000fe20000000f00 */
[----:B------:R-:W2:Y:S01]  /*00e0*/  LDCU.64 UR6, c[0x0][0x398] ;  /* 0x00007300ff0677ac */ /* 0x000ea20008000a00 */
[----:B0-----:R-:W-:-:S04]  /*00f0*/  LEA R6, P0, R2, UR4, 0x2 ;  /* 0x0000000402067c11 */ /* 0x001fc8000f8010ff */
[----:B------:R-:W-:-:S05]  /*0100*/  LEA.HI.X R7, R2, UR5, RZ, 0x2, P0 ;  /* 0x0000000502077c11 */ /* 0x000fca00080f14ff */
[----:B-1----:R-:W3:Y:S01]  /*0110*/  LDG.E.CONSTANT R0, desc[UR16][R6.64] ;  /* 0x0000001006007981 */ /* 0x002ee2000c1e9900 */
[----:B--2---:R-:W-:Y:S01]  /*0120*/  UISETP.GE.AND UP0, UPT, UR7, URZ, UPT ;  /* 0x000000ff0700728c */ /* 0x004fe2000bf06270 */
[C---:B---3--:R-:W-:Y:S01]  /*0130*/  FMUL R3, R0.reuse, 8388608 ;  /* 0x4b00000000037820 */ /* 0x048fe20000400000 */
[C---:B------:R-:W-:Y:S01]  /*0140*/  FSETP.GEU.AND P0, PT, R0.reuse, 1.175494350822287508e-38, PT ;  /* 0x008000000000780b */ /* 0x040fe20003f0e000 */
[C---:B------:R-:W-:Y:S01]  /*0150*/  FADD.RZ R4, -R0.reuse, 1 ;  /* 0x3f80000000047421 */ /* 0x040fe2000000c100 */
[----:B------:R-:W-:Y:S02]  /*0160*/  FADD R10, -R0, -RZ ;  /* 0x800000ff000a7221 */ /* 0x000fe40000000100 */
[----:B------:R-:W-:Y:S02]  /*0170*/  FSEL R3, R3, R0, !P0 ;  /* 0x0000000003037208 */ /* 0x000fe40004000000 */
[----:B------:R-:W-:Y:S02]  /*0180*/  IADD3 R4, PT, PT, R4, -0x3f400000, RZ ;  /* 0xc0c0000004047810 */ /* 0x000fe40007ffe0ff */
[----:B------:R-:W-:Y:S01]  /*0190*/  ISETP.GE.U32.AND P2, PT, R10, 0x7f800000, PT ;  /* 0x7f8000000a00780c */ /* 0x000fe20003f46070 */
[----:B------:R-:W-:Y:S01]  /*01a0*/  VIADD R8, R3, 0xc0d55555 ;  /* 0xc0d5555503087836 */ /* 0x000fe20000000000 */
[----:B------:R-:W-:-:S02]  /*01b0*/  LOP3.LUT R5, R4, 0xff800000, RZ, 0xc0, !PT ;  /* 0xff80000004057812 */ /* 0x000fc400078ec0ff */
[----:B------:R-:W-:Y:S02]  /*01c0*/  ISETP.GT.AND P3, PT, R10, -0x40800000, P2 ;  /* 0xbf8000000a00780c */ /* 0x000fe40001764270 */
[----:B------:R-:W-:Y:S02]  /*01d0*/  LOP3.LUT R8, R8, 0xff800000, RZ, 0xc0, !PT ;  /* 0xff80000008087812 */ /* 0x000fe400078ec0ff */
[----:B------:R-:W-:Y:S02]  /*01e0*/  IADD3 R7, PT, PT, -R5, 0x40800000, RZ ;  /* 0x4080000005077810 */ /* 0x000fe40007ffe1ff */
[-C--:B------:R-:W-:Y:S01]  /*01f0*/  IADD3 R6, PT, PT, R10, -R5.reuse, RZ ;  /* 0x800000050a067210 */ /* 0x080fe20007ffe0ff */
[----:B------:R-:W-:Y:S01]  /*0200*/  IMAD.IADD R4, R3, 0x1, -R8 ;  /* 0x0000000103047824 */ /* 0x000fe200078e0a08 */
[----:B------:R-:W-:Y:S01]  /*0210*/  I2FP.F32.S32 R8, R8 ;  /* 0x0000000800087245 */ /* 0x000fe20000201400 */
[----:B------:R-:W-:Y:S01]  /*0220*/  FFMA R7, R7, R12, -1 ;  /* 0xbf80000007077423 */ /* 0x000fe2000000000c */
[----:B------:R-:W-:Y:S01]  /*0230*/  I2FP.F32.S32 R5, R5 ;  /* 0x0000000500057245 */ /* 0x000fe20000201400 */
[----:B------:R-:W-:Y:S01]  /*0240*/  FADD R4, R4, -1 ;  /* 0xbf80000004047421 */ /* 0x000fe20000000000 */
[----:B------:R-:W-:Y:S01]  /*0250*/  FSETP.NEU.AND P1, PT, R3, RZ, PT ;  /* 0x000000ff0300720b */ /* 0x000fe20003f2d000 */
[----:B------:R-:W-:-:S02]  /*0260*/  FADD R6, R6, R7 ;  /* 0x0000000706067221 */ /* 0x000fc40000000000 */
[----:B------:R-:W-:Y:S01]  /*0270*/  FFMA R7, R4, -R9, 0.14084610342979431152 ;  /* 0x3e1039f604077423 */ /* 0x000fe20000000809 */
[----:B------:R-:W-:Y:S01]  /*0280*/  FMUL R5, R5, 1.1920928955078125e-07 ;  /* 0x3400000005057820 */ /* 0x000fe20000400000 */
[----:B------:R-:W-:Y:S02]  /*0290*/  FFMA R9, R6, -R11, 0.10546888411045074463 ;  /* 0x3dd8001206097423 */ /* 0x000fe4000000080b */
[----:B------:R-:W-:Y:S02]  /*02a0*/  FFMA R7, R4, R7, -0.12148627638816833496 ;  /* 0xbdf8cdcc04077423 */ /* 0x000fe40000000007 */
[----:B------:R-:W-:Y:S02]  /*02b0*/  FFMA R9, R6, R9, -0.13229703903198242188 ;  /* 0xbe0778e006097423 */ /* 0x000fe40000000009 */
[----:B------:R-:W-:Y:S02]  /*02c0*/  FFMA R7, R4, R7, 0.13980610668659210205 ;  /* 0x3e0f295504077423 */ /* 0x000fe40000000007 */
[----:B------:R-:W-:-:S02]  /*02d0*/  FFMA R9, R6, R9, 0.14491446316242218018 ;  /* 0x3e14647506097423 */ /* 0x000fc40000000009 */
[----:B------:R-:W-:Y:S02]  /*02e0*/  FFMA R7, R4, R7, -0.16684235632419586182 ;  /* 0xbe2ad8b904077423 */ /* 0x000fe40000000007 */
[----:B------:R-:W-:Y:S02]  /*02f0*/  FFMA R9, R6, R9, -0.16641564667224884033 ;  /* 0xbe2a68dd06097423 */ /* 0x000fe40000000009 */
[----:B------:R-:W-:Y:S02]  /*0300*/  FFMA R7, R4, R7, 0.20012299716472625732 ;  /* 0x3e4ced0b04077423 */ /* 0x000fe40000000007 */
[----:B------:R-:W-:Y:S02]  /*0310*/  FFMA R9, R6, R9, 0.19988867640495300293 ;  /* 0x3e4caf9e06097423 */ /* 0x000fe40000000009 */
[----:B------:R-:W-:Y:S02]  /*0320*/  FFMA R7, R4, R7, -0.24999669194221496582 ;  /* 0xbe7fff2204077423 */ /* 0x000fe40000000007 */
[----:B------:R-:W-:-:S02]  /*0330*/  FFMA R11, R6, R9, -0.25000196695327758789 ;  /* 0xbe800042060b7423 */ /* 0x000fc40000000009 */
[----:B------:R-:W-:Y:S01]  /*0340*/  FFMA R9, R4, R7, 0.33333182334899902344 ;  /* 0x3eaaaa7804097423 */ /* 0x000fe20000000007 */
[----:B------:R-:W-:Y:S01]  /*0350*/  FSEL R7, RZ, -23, P0 ;  /* 0xc1b80000ff077808 */ /* 0x000fe20000000000 */
[----:B------:R-:W-:Y:S01]  /*0360*/  FFMA R11, R6, R11, 0.33333510160446166992 ;  /* 0x3eaaaae6060b7423 */ /* 0x000fe2000000000b */
[----:B------:R-:W-:Y:S01]  /*0370*/  ISETP.GT.U32.AND P0, PT, R3, 0x7f7fffff, PT ;  /* 0x7f7fffff0300780c */ /* 0x000fe20003f04070 */
[----:B------:R-:W-:Y:S02]  /*0380*/  FFMA R9, R4, R9, -0.5 ;  /* 0xbf00000004097423 */ /* 0x000fe40000000009 */
[----:B------:R-:W-:Y:S01]  /*0390*/  FFMA R11, R6, R11, -0.5 ;  /* 0xbf000000060b7423 */ /* 0x000fe2000000000b */
[----:B------:R-:W-:Y:S01]  /*03a0*/  FFMA R7, R8, 1.1920928955078125e-07, R7 ;  /* 0x3400000008077823 */ /* 0x000fe20000000007 */
[----:B------:R-:W-:Y:S01]  /*03b0*/  FMUL R9, R4, R9 ;  /* 0x0000000904097220 */ /* 0x000fe20000400000 */
[----:B------:R-:W-:Y:S02]  /*03c0*/  IMAD.MOV.U32 R8, RZ, RZ, 0x7f800000 ;  /* 0x7f800000ff087424 */ /* 0x000fe400078e00ff */
[----:B------:R-:W-:Y:S01]  /*03d0*/  FMUL R11, R6, R11 ;  /* 0x0000000b060b7220 */ /* 0x000fe20000400000 */
[----:B------:R-:W-:-:S03]  /*03e0*/  FFMA R4, R4, R9, R4 ;  /* 0x0000000904047223 */ /* 0x000fc60000000004 */
[----:B------:R-:W-:Y:S01]  /*03f0*/  FFMA R6, R6, R11, R6 ;  /* 0x0000000b06067223 */ /* 0x000fe20000000006 */
[----:B------:R-:W-:Y:S01]  /*0400*/  FFMA R7, R7, 0.69314718246459960938, R4 ;  /* 0x3f31721807077823 */ /* 0x000fe20000000004 */
[-C--:B------:R-:W-:Y:S02]  /*0410*/  @P0 FFMA R7, R3, R8.reuse, +INF ;  /* 0x7f80000003070423 */ /* 0x080fe40000000008 */
[----:B------:R-:W-:Y:S01]  /*0420*/  FFMA R4, R5, 0.69314718246459960938, R6 ;  /* 0x3f31721805047823 */ /* 0x000fe20000000006 */
[C---:B------:R-:W-:Y:S01]  /*0430*/  @P3 FFMA R4, -R0.reuse, R8, +INF ;  /* 0x7f80000000043423 */ /* 0x040fe20000000108 */
[----:B------:R-:W-:Y:S02]  /*0440*/  @P2 FSETP.NEU.AND P0, PT, R0, RZ, PT ;  /* 0x000000ff0000220b */ /* 0x000fe40003f0d000 */
[----:B------:R-:W-:Y:S02]  /*0450*/  MOV R8, 0xff800000 ;  /* 0xff80000000087802 */ /* 0x000fe40000000f00 */
[----:B------:R-:W-:-:S02]  /*0460*/  FSEL R0, R7, -INF , P1 ;  /* 0xff80000007007808 */ /* 0x000fc40000800000 */
[----:B------:R-:W-:Y:S01]  /*0470*/  @P2 FSEL R4, R4, -RZ, P0 ;  /* 0x800000ff04042208 */ /* 0x000fe20000000000 */
[----:B------:R-:W-:Y:S06]  /*0480*/  BRA.U !UP0, `(.L_x_31) ;  /* 0x0000001108d87547 */ /* 0x000fec000b800000 */
[----:B------:R-:W-:Y:S01]  /*0490*/  UISETP.GE.U32.AND UP0, UPT, UR6, 0x7, UPT ;  /* 0x000000070600788c */ /* 0x000fe2000bf06070 */
[----:B------:R-:W-:Y:S01]  /*04a0*/  IMAD.MOV.U32 R8, RZ, RZ, -0x800000 ;  /* 0xff800000ff087424 */ /* 0x000fe200078e00ff */
[----:B------:R-:W-:Y:S01]  /*04b0*/  UMOV UR8, 0x1 ;  /* 0x0000000100087882 */ /* 0x000fe20000000000 */
[----:B------:R-:W-:Y:S01]  /*04c0*/  UMOV UR9, 0x0 ;  /* 0x0000000000097882 */ /* 0x000fe20000000000 */
[----:B------:R-:W-:Y:S01]  /*04d0*/  UISETP.GE.U32.AND.EX UP0, UPT, UR7, URZ, UPT, UP0 ;  /* 0x000000ff0700728c */ /* 0x000fe2000bf06100 */
[----:B------:R-:W-:Y:S01]  /*04e0*/  CS2R R6, SRZ ;  /* 0x0000000000067805 */ /* 0x000fe2000001ff00 */
[----:B------:R-:W-:-:S04]  /*04f0*/  UIMAD.WIDE.U32 UR8, UR6, 0x1, UR8 ;  /* 0x00000001060878a5 */ /* 0x000fc8000f8e0008 */
[----:B------:R-:W-:-:S03]  /*0500*/  ULOP3.LUT UR18, UR8, 0x7, URZ, 0xc0, !UPT ;  /* 0x0000000708127892 */ /* 0x000fc6000f8ec0ff */
[----:B------:R-:W-:Y:S09]  /*0510*/  BRA.U !UP0, `(.L_x_32) ;  /* 0x00000009085c7547 */ /* 0x000ff2000b800000 */
[----:B------:R-:W0:Y:S01]  /*0520*/  LDCU.64 UR4, c[0x0][0x388] ;  /* 0x00007100ff0477ac */ /* 0x000e220008000a00 */
[----:B------:R-:W-:Y:S02]  /*0530*/  MOV R8, 0xff800000 ;  /* 0xff80000000087802 */ /* 0x000fe40000000f00 */
[----:B------:R-:W-:Y:S01]  /*0540*/  CS2R R18, SRZ ;  /* 0x0000000000127805 */ /* 0x000fe2000001ff00 */
[----:B------:R-:W1:Y:S01]  /*0550*/  LDCU.64 UR12, c[0x0][0x390] ;  /* 0x00007200ff0c77ac */ /* 0x000e620008000a00 */
[----:B------:R-:W-:Y:S02]  /*0560*/  UIADD3 UR10, UP0, UPT, UR6, -0x7, URZ ;  /* 0xfffffff9060a7890 */ /* 0x000fe4000ff1e0ff */
[----:B------:R-:W-:Y:S02]  /*0570*/  UIADD3 UR19, UPT, UPT, UR9, UR7, URZ ;  /* 0x0000000709137290 */ /* 0x000fe4000fffe0ff */
[----:B------:R-:W-:Y:S01]  /*0580*/  UIADD3.X UR11, UPT, UPT, UR7, -0x1, URZ, UP0, !UPT ;  /* 0xffffffff070b7890 */ /* 0x000fe200087fe4ff */
[----:B------:R-:W2:Y:S01]  /*0590*/  LDCU.64 UR14, c[0x0][0x398] ;  /* 0x00007300ff0e77ac */ /* 0x000ea20008000a00 */
[----:B0-----:R-:W-:-:S02]  /*05a0*/  UIADD3 UR6, UP1, UPT, UR4, 0x10, URZ ;  /* 0x0000001004067890 */ /* 0x001fc4000ff3e0ff */
[----:B-1----:R-:W-:Y:S02]  /*05b0*/  UIADD3 UR4, UP2, UPT, UR12, 0x10, URZ ;  /* 0x000000100c047890 */ /* 0x002fe4000ff5e0ff */
[----:B------:R-:W-:Y:S02]  /*05c0*/  UIADD3.X UR7, UPT, UPT, URZ, UR5, URZ, UP1, !UPT ;  /* 0x00000005ff077290 */ /* 0x000fe40008ffe4ff */
[----:B------:R-:W-:Y:S01]  /*05d0*/  IMAD.U32 R6, RZ, RZ, UR6 ;  /* 0x00000006ff067e24 */ /* 0x000fe2000f8e00ff */
[----:B------:R-:W-:Y:S01]  /*05e0*/  UIADD3.X UR5, UPT, UPT, URZ, UR13, URZ, UP2, !UPT ;  /* 0x0000000dff057290 */ /* 0x000fe200097fe4ff */
[----:B------:R-:W-:Y:S01]  /*05f0*/  MOV R10, UR4 ;  /* 0x00000004000a7c02 */ /* 0x000fe20008000f00 */
[----:B------:R-:W-:Y:S01]  /*0600*/  UMOV UR4, URZ ;  /* 0x000000ff00047c82 */ /* 0x000fe20008000000 */
[----:B------:R-:W-:-:S03]  /*0610*/  IMAD.U32 R7, RZ, RZ, UR7 ;  /* 0x00000007ff077e24 */ /* 0x000fc6000f8e00ff */
[----:B------:R-:W-:Y:S01]  /*0620*/  MOV R11, UR5 ;  /* 0x00000005000b7c02 */ /* 0x000fe20008000f00 */
[----:B--2---:R-:W-:-:S06]  /*0630*/  UMOV UR5, URZ ;  /* 0x000000ff00057c82 */ /* 0x004fcc0008000000 */
.L_x_33:
[----:B------:R-:W2:Y:S04]  /*0640*/  LDG.E.CONSTANT R21, desc[UR16][R6.64+-0x10] ;  /* 0xfffff01006157981 */ /* 0x000ea8000c1e9900 */
[----:B------:R-:W2:Y:S04]  /*0650*/  LDG.E.CONSTANT R24, desc[UR16][R10.64+-0x10] ;  /* 0xfffff0100a187981 */ /* 0x000ea8000c1e9900 */
[----:B------:R-:W3:Y:S04]  /*0660*/  LDG.E.CONSTANT R9, desc[UR16][R6.64+-0xc] ;  /* 0xfffff41006097981 */ /* 0x000ee8000c1e9900 */
[----:B------:R-:W3:Y:S04]  /*0670*/  LDG.E.CONSTANT R22, desc[UR16][R10.64+-0xc] ;  /* 0xfffff4100a167981 */ /* 0x000ee8000c1e9900 */
[----:B------:R-:W4:Y:S04]  /*0680*/  LDG.E.CONSTANT R20, desc[UR16][R6.64+-0x8] ;  /* 0xfffff81006147981 */ /* 0x000f28000c1e9900 */
[----:B------:R-:W4:Y:S01]  /*0690*/  LDG.E.CONSTANT R5, desc[UR16][R10.64+-0x8] ;  /* 0xfffff8100a057981 */ /* 0x000f22000c1e9900 */
[----:B------:R-:W-:Y:S01]  /*06a0*/  UIADD3 UR12, UP0, UPT, UR10, 0x7, URZ ;  /* 0x000000070a0c7890 */ /* 0x000fe2000ff1e0ff */
[----:B------:R-:W0:Y:S01]  /*06b0*/  I2F.U64 R29, R18 ;  /* 0x00000012001d7312 */ /* 0x000e220000301000 */
[C---:B------:R-:W-:Y:S01]  /*06c0*/  IADD3 R12, P0, PT, R18.reuse, 0x1, RZ ;  /* 0x00000001120c7810 */ /* 0x040fe20007f1e0ff */
[----:B------:R-:W-:Y:S01]  /*06d0*/  UMOV UR6, UR14 ;  /* 0x0000000e00067c82 */ /* 0x000fe20008000000 */
[----:B------:R-:W-:Y:S01]  /*06e0*/  UIADD3.X UR13, UPT, UPT, URZ, UR11, URZ, UP0, !UPT ;  /* 0x0000000bff0d7290 */ /* 0x000fe200087fe4ff */
[C---:B------:R-:W-:Y:S01]  /*06f0*/  ISETP.GE.U32.AND P2, PT, R18.reuse, UR6, PT ;  /* 0x0000000612007c0c */ /* 0x040fe2000bf46070 */
[----:B------:R-:W-:Y:S01]  /*0700*/  UMOV UR7, UR15 ;  /* 0x0000000f00077c82 */ /* 0x000fe20008000000 */
[----:B------:R-:W-:Y:S01]  /*0710*/  IMAD.X R13, RZ, RZ, R19, P0 ;  /* 0x000000ffff0d7224 */ /* 0x000fe200000e0613 */
[----:B------:R-:W-:Y:S01]  /*0720*/  IADD3 R16, P0, PT, R18, 0x2, RZ ;  /* 0x0000000212107810 */ /* 0x000fe20007f1e0ff */
[----:B------:R-:W-:Y:S01]  /*0730*/  UIADD3 UR20, UP0, UPT, UR10, 0x6, URZ ;  /* 0x000000060a147890 */ /* 0x000fe2000ff1e0ff */
[----:B------:R-:W-:Y:S01]  /*0740*/  ISETP.NE.U32.AND P3, PT, RZ, UR4, PT ;  /* 0x00000004ff007c0c */ /* 0x000fe2000bf65070 */
[----:B------:R-:W1:Y:S01]  /*0750*/  I2F.U64 R27, R12 ;  /* 0x0000000c001b7312 */ /* 0x000e620000301000 */
[----:B------:R-:W-:Y:S01]  /*0760*/  ISETP.GE.AND.EX P2, PT, R19, UR7, PT, P2 ;  /* 0x0000000713007c0c */ /* 0x000fe2000bf46320 */
[----:B------:R-:W-:Y:S01]  /*0770*/  UIADD3.X UR21, UPT, UPT, URZ, UR11, URZ, UP0, !UPT ;  /* 0x0000000bff157290 */ /* 0x000fe200087fe4ff */
[----:B------:R-:W-:Y:S01]  /*0780*/  IADD3.X R17, PT, PT, RZ, R19, RZ, P0, !PT ;  /* 0x00000013ff117210 */ /* 0x000fe200007fe4ff */
[----:B0-----:R-:W-:Y:S01]  /*0790*/  FFMA R29, R0, R29, RZ ;  /* 0x0000001d001d7223 */ /* 0x001fe200000000ff */
[----:B------:R-:W-:-:S03]  /*07a0*/  ISETP.NE.AND.EX P3, PT, RZ, UR5, PT, P3 ;  /* 0x00000005ff007c0c */ /* 0x000fc6000bf65330 */
[----:B------:R-:W0:Y:S01]  /*07b0*/  I2F.S64 R25, UR12 ;  /* 0x0000000c00197d12 */ /* 0x000e220008301400 */
[----:B------:R-:W-:Y:S01]  /*07c0*/  IADD3 R14, P0, PT, R18, 0x3, RZ ;  /* 0x00000003120e7810 */ /* 0x000fe20007f1e0ff */
[----:B------:R-:W-:Y:S01]  /*07d0*/  UIADD3 UR12, UP0, UPT, UR10, 0x5, URZ ;  /* 0x000000050a0c7890 */ /* 0x000fe2000ff1e0ff */
[----:B------:R-:W-:Y:S02]  /*07e0*/  ISETP.GE.U32.AND P1, PT, R16, UR6, PT ;  /* 0x0000000610007c0c */ /* 0x000fe4000bf26070 */
[----:B------:R-:W-:Y:S01]  /*07f0*/  ISETP.GE.U32.AND P5, PT, R14, UR6, PT ;  /* 0x000000060e007c0c */ /* 0x000fe2000bfa6070 */
[----:B-1----:R-:W-:Y:S02]  /*0800*/  FFMA R26, R0, R27, RZ ;  /* 0x0000001b001a7223 */ /* 0x002fe400000000ff */
[----:B------:R1:W5:Y:S01]  /*0810*/  I2F.U64 R3, R16 ;  /* 0x0000001000037312 */ /* 0x0003620000301000 */
[----:B------:R-:W-:Y:S01]  /*0820*/  UIADD3.X UR13, UPT, UPT, URZ, UR11, URZ, UP0, !UPT ;  /* 0x0000000bff0d7290 */ /* 0x000fe200087fe4ff */
[----:B------:R-:W-:Y:S01]  /*0830*/  IMAD.X R15, RZ, RZ, R19, P0 ;  /* 0x000000ffff0f7224 */ /* 0x000fe200000e0613 */
[----:B------:R-:W-:-:S02]  /*0840*/  ISETP.GE.U32.AND P0, PT, R12, UR6, PT ;  /* 0x000000060c007c0c */ /* 0x000fc4000bf06070 */
[----:B------:R-:W-:Y:S02]  /*0850*/  ISETP.GE.AND.EX P1, PT, R17, UR7, PT, P1 ;  /* 0x0000000711007c0c */ /* 0x000fe4000bf26310 */
[----:B------:R-:W-:Y:S01]  /*0860*/  ISETP.GE.AND.EX P0, PT, R13, UR7, PT, P0 ;  /* 0x000000070d007c0c */ /* 0x000fe2000bf06300 */
[----:B------:R-:W5:Y:S01]  /*0870*/  I2F.S64 R17, UR20 ;  /* 0x0000001400117d12 */ /* 0x000f620008301400 */
[----:B------:R-:W-:Y:S02]  /*0880*/  IADD3 R12, P6, PT, R18, 0x4, RZ ;  /* 0x00000004120c7810 */ /* 0x000fe40007fde0ff */
[----:B-1----:R-:W-:Y:S02]  /*0890*/  FSEL R16, R29, RZ, P3 ;  /* 0x000000ff1d107208 */ /* 0x002fe40001800000 */
[----:B------:R-:W-:Y:S02]  /*08a0*/  IADD3.X R13, PT, PT, RZ, R19, RZ, P6, !PT ;  /* 0x00000013ff0d7210 */ /* 0x000fe400037fe4ff */
[----:B------:R-:W-:Y:S01]  /*08b0*/  ISETP.GE.AND.EX P5, PT, R15, UR7, PT, P5 ;  /* 0x000000070f007c0c */ /* 0x000fe2000bfa6350 */
[----:B0-----:R-:W-:Y:S01]  /*08c0*/  @!P2 FFMA R16, R25, R4, R16 ;  /* 0x000000041910a223 */ /* 0x001fe20000000010 */
[----:B------:R0:W1:Y:S01]  /*08d0*/  I2F.U64 R23, R14 ;  /* 0x0000000e00177312 */ /* 0x0000620000301000 */
[----:B------:R-:W-:Y:S01]  /*08e0*/  ISETP.GE.U32.AND P4, PT, R12, UR6, PT ;  /* 0x000000060c007c0c */ /* 0x000fe2000bf86070 */
[----:B-----5:R-:W-:-:S03]  /*08f0*/  FFMA R3, R0, R3, RZ ;  /* 0x0000000300037223 */ /* 0x020fc600000000ff */
[----:B------:R-:W-:Y:S01]  /*0900*/  ISETP.GE.AND.EX P4, PT, R13, UR7, PT, P4 ;  /* 0x000000070d007c0c */ /* 0x000fe2000bf86340 */
[----:B------:R-:W-:Y:S02]  /*0910*/  @!P0 FFMA R26, R17, R4, R26 ;  /* 0x00000004111a8223 */ /* 0x000fe4000000001a */
[----:B------:R5:W-:Y:S01]  /*0920*/  I2F.U64 R27, R12 ;  /* 0x0000000c001b7312 */ /* 0x000be20000301000 */
[----:B0-----:R-:W-:-:S05]  /*0930*/  IADD3 R14, P3, PT, R18, 0x5, RZ ;  /* 0x00000005120e7810 */ /* 0x001fca0007f7e0ff */
[----:B------:R-:W-:Y:S01]  /*0940*/  IMAD.X R15, RZ, RZ, R19, P3 ;  /* 0x000000ffff0f7224 */ /* 0x000fe200018e0613 */
[----:B------:R-:W-:Y:S02]  /*0950*/  ISETP.GE.U32.AND P0, PT, R14, UR6, PT ;  /* 0x000000060e007c0c */ /* 0x000fe4000bf06070 */
[----:B-----5:R-:W-:Y:S01]  /*0960*/  IADD3 R12, P2, PT, R18, 0x6, RZ ;  /* 0x00000006120c7810 */ /* 0x020fe20007f5e0ff */
[----:B------:R0:W-:Y:S01]  /*0970*/  I2F.U64 R17, R14 ;  /* 0x0000000e00117312 */ /* 0x0001e20000301000 */
[----:B------:R-:W-:Y:S02]  /*0980*/  ISETP.GE.AND.EX P0, PT, R15, UR7, PT, P0 ;  /* 0x000000070f007c0c */ /* 0x000fe4000bf06300 */
[----:B------:R-:W-:Y:S02]  /*0990*/  IADD3.X R13, PT, PT, RZ, R19, RZ, P2, !PT ;  /* 0x00000013ff0d7210 */ /* 0x000fe400017fe4ff */
[----:B------:R-:W-:Y:S02]  /*09a0*/  ISETP.GE.U32.AND P2, PT, R12, UR6, PT ;  /* 0x000000060c007c0c */ /* 0x000fe4000bf46070 */
[----:B0-----:R-:W-:-:S02]  /*09b0*/  IADD3 R14, P6, PT, R18, 0x7, RZ ;  /* 0x00000007120e7810 */ /* 0x001fc40007fde0ff */
[----:B------:R-:W-:Y:S02]  /*09c0*/  ISETP.GE.AND.EX P2, PT, R13, UR7, PT, P2 ;  /* 0x000000070d007c0c */ /* 0x000fe4000bf46320 */
[----:B------:R-:W-:Y:S01]  /*09d0*/  ISETP.GE.U32.AND P3, PT, R14, UR6, PT ;  /* 0x000000060e007c0c */ /* 0x000fe2000bf66070 */
[----:B------:R-:W-:Y:S02]  /*09e0*/  IMAD.X R15, RZ, RZ, R19, P6 ;  /* 0x000000ffff0f7224 */ /* 0x000fe400030e0613 */
[----:B--2---:R-:W-:Y:S02]  /*09f0*/  FADD R29, R21, R24 ;  /* 0x00000018151d7221 */ /* 0x004fe40000000000 */
[----:B------:R-:W2:Y:S04]  /*0a00*/  LDG.E.CONSTANT R24, desc[UR16][R6.64+-0x4] ;  /* 0xfffffc1006187981 */ /* 0x000ea8000c1e9900 */
[----:B------:R-:W2:Y:S01]  /*0a10*/  LDG.E.CONSTANT R21, desc[UR16][R10.64+-0x4] ;  /* 0xfffffc100a157981 */ /* 0x000ea2000c1e9900 */
[----:B------:R-:W-:Y:S01]  /*0a20*/  FADD R29, R16, R29 ;  /* 0x0000001d101d7221 */ /* 0x000fe20000000000 */
[----:B---3--:R-:W-:Y:S01]  /*0a30*/  FADD R25, R9, R22 ;  /* 0x0000001609197221 */ /* 0x008fe20000000000 */
[----:B------:R-:W0:Y:S01]  /*0a40*/  I2F.S64 R16, UR12 ;  /* 0x0000000c00107d12 */ /* 0x000e220008301400 */
[----:B----4-:R-:W-:-:S02]  /*0a50*/  FADD R20, R20, R5 ;  /* 0x0000000514147221 */ /* 0x010fc40000000000 */
[----:B------:R-:W-:-:S05]  /*0a60*/  FADD R26, R26, R25 ;  /* 0x000000191a1a7221 */ /* 0x000fca0000000000 */
[----:B------:R3:W-:Y:S01]  /*0a70*/  I2F.U64 R9, R12 ;  /* 0x0000000c00097312 */ /* 0x0007e20000301000 */
[----:B-1----:R-:W-:Y:S01]  /*0a80*/  FFMA R22, R0, R23, RZ ;  /* 0x0000001700167223 */ /* 0x002fe200000000ff */
[----:B------:R-:W4:Y:S01]  /*0a90*/  LDG.E.CONSTANT R5, desc[UR16][R6.64+0x8] ;  /* 0x0000081006057981 */ /* 0x000f22000c1e9900 */
[----:B------:R-:W-:Y:S01]  /*0aa0*/  UIADD3 UR12, UP0, UPT, UR10, 0x4, URZ ;  /* 0x000000040a0c7890 */ /* 0x000fe2000ff1e0ff */
[----:B------:R-:W-:Y:S01]  /*0ab0*/  FMNMX3 R29, R8, R29, R26, !PT ;  /* 0x0000001d081d7276 */ /* 0x000fe2000780001a */
[----:B0-----:R-:W-:Y:S01]  /*0ac0*/  @!P1 FFMA R3, R16, R4, R3 ;  /* 0x0000000410039223 */ /* 0x001fe20000000003 */
[----:B------:R-:W-:Y:S01]  /*0ad0*/  ISETP.GE.AND.EX P1, PT, R15, UR7, PT, P3 ;  /* 0x000000070f007c0c */ /* 0x000fe2000bf26330 */
[----:B------:R-:W5:Y:S01]  /*0ae0*/  LDG.E.CONSTANT R16, desc[UR16][R10.64] ;  /* 0x000000100a107981 */ /* 0x000f62000c1e9900 */
[----:B------:R0:W-:Y:S01]  /*0af0*/  I2F.U64 R15, R14 ;  /* 0x0000000e000f7312 */ /* 0x0001e20000301000 */
[----:B------:R-:W-:Y:S01]  /*0b00*/  FADD R8, R3, R20 ;  /* 0x0000001403087221 */ /* 0x000fe20000000000 */
[----:B------:R-:W-:Y:S01]  /*0b10*/  UIADD3.X UR13, UPT, UPT, URZ, UR11, URZ, UP0, !UPT ;  /* 0x0000000bff0d7290 */ /* 0x000fe200087fe4ff */
[----:B---3--:R-:W5:Y:S04]  /*0b20*/  LDG.E.CONSTANT R13, desc[UR16][R6.64] ;  /* 0x00000010060d7981 */ /* 0x008f68000c1e9900 */
[----:B------:R-:W3:Y:S04]  /*0b30*/  LDG.E.CONSTANT R12, desc[UR16][R6.64+0x4] ;  /* 0x00000410060c7981 */ /* 0x000ee8000c1e9900 */
[----:B------:R-:W3:Y:S01]  /*0b40*/  LDG.E.CONSTANT R3, desc[UR16][R10.64+0x4] ;  /* 0x000004100a037981 */ /* 0x000ee2000c1e9900 */
[----:B------:R-:W1:Y:S03]  /*0b50*/  I2F.S64 R25, UR12 ;  /* 0x0000000c00197d12 */ /* 0x000e660008301400 */
[----:B------:R-:W4:Y:S04]  /*0b60*/  LDG.E.CONSTANT R20, desc[UR16][R10.64+0x8] ;  /* 0x000008100a147981 */ /* 0x000f28000c1e9900 */
[----:B------:R-:W4:Y:S04]  /*0b70*/  LDG.E.CONSTANT R23, desc[UR16][R6.64+0xc] ;  /* 0x00000c1006177981 */ /* 0x000f28000c1e9900 */
[----:B0-----:R-:W4:Y:S01]  /*0b80*/  LDG.E.CONSTANT R14, desc[UR16][R10.64+0xc] ;  /* 0x00000c100a0e7981 */ /* 0x001f22000c1e9900 */
[----:B------:R-:W-:-:S04]  /*0b90*/  UIADD3 UR12, UP0, UPT, UR10, 0x3, URZ ;  /* 0x000000030a0c7890 */ /* 0x000fc8000ff1e0ff */
[----:B------:R-:W-:Y:S02]  /*0ba0*/  UIADD3.X UR13, UPT, UPT, URZ, UR11, URZ, UP0, !UPT ;  /* 0x0000000bff0d7290 */ /* 0x000fe400087fe4ff */
[----:B------:R-:W-:-:S04]  /*0bb0*/  UIADD3 UR20, UP0, UPT, UR10, 0x2, URZ ;  /* 0x000000020a147890 */ /* 0x000fc8000ff1e0ff */
[----:B------:R-:W-:Y:S01]  /*0bc0*/  UIADD3.X UR21, UPT, UPT, URZ, UR11, URZ, UP0, !UPT ;  /* 0x0000000bff157290 */ /* 0x000fe200087fe4ff */
[----:B-1----:R-:W-:-:S08]  /*0bd0*/  @!P5 FFMA R22, R25, R4, R22 ;  /* 0x000000041916d223 */ /* 0x002fd00000000016 */
[----:B------:R-:W0:Y:S01]  /*0be0*/  I2F.S64 R26, UR20 ;  /* 0x00000014001a7d12 */ /* 0x000e220008301400 */
[C---:B------:R-:W-:Y:S01]  /*0bf0*/  FFMA R27, R0.reuse, R27, RZ ;  /* 0x0000001b001b7223 */ /* 0x040fe200000000ff */
[C---:B------:R-:W-:Y:S01]  /*0c00*/  FFMA R17, R0.reuse, R17, RZ ;  /* 0x0000001100117223 */ /* 0x040fe200000000ff */
[----:B------:R-:W-:-:S03]  /*0c10*/  FFMA R9, R0, R9, RZ ;  /* 0x0000000900097223 */ /* 0x000fc600000000ff */
[----:B0-----:R-:W-:Y:S01]  /*0c20*/  @!P0 FFMA R17, R26, R4, R17 ;  /* 0x000000041a118223 */ /* 0x001fe20000000011 */
[----:B------:R-:W-:-:S04]  /*0c30*/  IADD3 R18, P0, PT, R18, 0x8, RZ ;  /* 0x0000000812127810 */ /* 0x000fc80007f1e0ff */
[----:B------:R-:W-:Y:S01]  /*0c40*/  IADD3.X R19, PT, PT, RZ, R19, RZ, P0, !PT ;  /* 0x00000013ff137210 */ /* 0x000fe200007fe4ff */
[----:B------:R-:W-:Y:S01]  /*0c50*/  FFMA R15, R0, R15, RZ ;  /* 0x0000000f000f7223 */ /* 0x000fe200000000ff */
[----:B------:R-:W-:-:S04]  /*0c60*/  UIADD3 UR4, UP1, UPT, UR4, -0x8, URZ ;  /* 0xfffffff804047890 */ /* 0x000fc8000ff3e0ff */
[----:B------:R-:W-:Y:S01]  /*0c70*/  UIADD3.X UR5, UPT, UPT, UR5, -0x1, URZ, UP1, !UPT ;  /* 0xffffffff05057890 */ /* 0x000fe20008ffe4ff */
[----:B--2---:R-:W-:Y:S02]  /*0c80*/  FADD R21, R24, R21 ;  /* 0x0000001518157221 */ /* 0x004fe40000000000 */
[----:B------:R-:W0:Y:S01]  /*0c90*/  I2F.S64 R24, UR12 ;  /* 0x0000000c00187d12 */ /* 0x000e220008301400 */
[----:B------:R-:W-:-:S04]  /*0ca0*/  UIADD3 UR12, UP0, UPT, UR10, 0x1, URZ ;  /* 0x000000010a0c7890 */ /* 0x000fc8000ff1e0ff */
[----:B------:R-:W-:Y:S01]  /*0cb0*/  UIADD3.X UR13, UPT, UPT, URZ, UR11, URZ, UP0, !UPT ;  /* 0x0000000bff0d7290 */ /* 0x000fe200087fe4ff */
[----:B------:R-:W-:-:S08]  /*0cc0*/  FADD R21, R22, R21 ;  /* 0x0000001516157221 */ /* 0x000fd00000000000 */
[----:B------:R-:W1:Y:S01]  /*0cd0*/  I2F.S64 R22, UR12 ;  /* 0x0000000c00167d12 */ /* 0x000e620008301400 */
[----:B0-----:R-:W-:Y:S01]  /*0ce0*/  @!P4 FFMA R27, R24, R4, R27 ;  /* 0x00000004181bc223 */ /* 0x001fe2000000001b */
[----:B------:R-:W-:-:S06]  /*0cf0*/  ULOP3.LUT UR12, UR8, 0xfffffff8, URZ, 0xc0, !UPT ;  /* 0xfffffff8080c7892 */ /* 0x000fcc000f8ec0ff */
[----:B------:R-:W0:Y:S01]  /*0d00*/  I2F.S64 R24, UR10 ;  /* 0x0000000a00187d12 */ /* 0x000e220008301400 */
[----:B------:R-:W-:Y:S01]  /*0d10*/  ISETP.NE.U32.AND P0, PT, R18, UR12, PT ;  /* 0x0000000c12007c0c */ /* 0x000fe2000bf05070 */
[----:B-----5:R-:W-:-:S03]  /*0d20*/  FADD R16, R13, R16 ;  /* 0x000000100d107221 */ /* 0x020fc60000000000 */
[----:B------:R-:W-:Y:S01]  /*0d30*/  ISETP.NE.AND.EX P0, PT, R19, UR19, PT, P0 ;  /* 0x0000001313007c0c */ /* 0x000fe2000bf05300 */
[----:B---3--:R-:W-:Y:S01]  /*0d40*/  FADD R12, R12, R3 ;  /* 0x000000030c0c7221 */ /* 0x008fe20000000000 */
[----:B-1----:R-:W-:Y:S01]  /*0d50*/  @!P2 FFMA R9, R22, R4, R9 ;  /* 0x000000041609a223 */ /* 0x002fe20000000009 */
[----:B------:R-:W-:Y:S01]  /*0d60*/  FADD R27, R27, R16 ;  /* 0x000000101b1b7221 */ /* 0x000fe20000000000 */
[----:B------:R-:W-:Y:S01]  /*0d70*/  FMNMX3 R8, R29, R8, R21, !PT ;  /* 0x000000081d087276 */ /* 0x000fe20007800015 */
[----:B----4-:R-:W-:Y:S01]  /*0d80*/  FADD R20, R5, R20 ;  /* 0x0000001405147221 */ /* 0x010fe20000000000 */
[----:B------:R-:W-:Y:S01]  /*0d90*/  FADD R12, R17, R12 ;  /* 0x0000000c110c7221 */ /* 0x000fe20000000000 */
[----:B0-----:R-:W-:Y:S01]  /*0da0*/  @!P1 FFMA R15, R24, R4, R15 ;  /* 0x00000004180f9223 */ /* 0x001fe2000000000f */
[----:B------:R-:W-:Y:S01]  /*0db0*/  UIADD3 UR10, UP0, UPT, UR10, -0x8, URZ ;  /* 0xfffffff80a0a7890 */ /* 0x000fe2000ff1e0ff */
[----:B------:R-:W-:Y:S01]  /*0dc0*/  FADD R14, R23, R14 ;  /* 0x0000000e170e7221 */ /* 0x000fe20000000000 */
[----:B------:R-:W-:Y:S01]  /*0dd0*/  FADD R9, R9, R20 ;  /* 0x0000001409097221 */ /* 0x000fe20000000000 */
[----:B------:R-:W-:-:S02]  /*0de0*/  IADD3 R6, P1, PT, R6, 0x20, RZ ;  /* 0x0000002006067810 */ /* 0x000fc40007f3e0ff */
[----:B------:R-:W-:Y:S01]  /*0df0*/  FADD R14, R15, R14 ;  /* 0x0000000e0f0e7221 */ /* 0x000fe20000000000 */
[----:B------:R-:W-:Y:S01]  /*0e00*/  IADD3 R10, P2, PT, R10, 0x20, RZ ;  /* 0x000000200a0a7810 */ /* 0x000fe20007f5e0ff */
[----:B------:R-:W-:Y:S01]  /*0e10*/  UIADD3.X UR11, UPT, UPT, UR11, -0x1, URZ, UP0, !UPT ;  /* 0xffffffff0b0b7890 */ /* 0x000fe200087fe4ff */
[----:B------:R-:W-:Y:S01]  /*0e20*/  FMNMX3 R8, R8, R27, R12, !PT ;  /* 0x0000001b08087276 */ /* 0x000fe2000780000c */
[----:B------:R-:W-:Y:S01]  /*0e30*/  IMAD.X R7, RZ, RZ, R7, P1 ;  /* 0x000000ffff077224 */ /* 0x000fe200008e0607 */
[----:B------:R-:W-:Y:S02]  /*0e40*/  IADD3.X R11, PT, PT, RZ, R11, RZ, P2, !PT ;  /* 0x0000000bff0b7210 */ /* 0x000fe400017fe4ff */
[----:B------:R-:W-:Y:S01]  /*0e50*/  FMNMX3 R8, R8, R9, R14, !PT ;  /* 0x0000000908087276 */ /* 0x000fe2000780000e */
[----:B------:R-:W-:Y:S06]  /*0e60*/  @P0 BRA `(.L_x_33) ;  /* 0xfffffff400f40947 */ /* 0x000fec000383ffff */
[----:B------:R-:W-:Y:S01]  /*0e70*/  IMAD.U32 R6, RZ, RZ, UR12 ;  /* 0x0000000cff067e24 */ /* 0x000fe2000f8e00ff */
[----:B------:R-:W-:-:S07]  /*0e80*/  MOV R7, UR19 ;  /* 0x0000001300077c02 */ /* 0x000fce0008000f00 */
.L_x_32:
        /* <DEDUP_REMOVED lines=17> */
[----:B------:R-:W2:Y:S04]  /*0fa0*/  LDG.E.CONSTANT R27, desc[UR16][R18.64] ;  /* 0x00000010121b7981 */ /* 0x000ea8000c1e9900 */
[----:B------:R-:W2:Y:S04]  /*0fb0*/  LDG.E.CONSTANT R10, desc[UR16][R16.64] ;  /* 0x00000010100a7981 */ /* 0x000ea8000c1e9900 */
[----:B------:R-:W3:Y:S04]  /*0fc0*/  LDG.E.CONSTANT R24, desc[UR16][R18.64+0x4] ;  /* 0x0000041012187981 */ /* 0x000ee8000c1e9900 */
[----:B------:R-:W3:Y:S04]  /*0fd0*/  LDG.E.CONSTANT R25, desc[UR16][R16.64+0x4] ;  /* 0x0000041010197981 */ /* 0x000ee8000c1e9900 */
[----:B------:R-:W4:Y:S04]  /*0fe0*/  LDG.E.CONSTANT R22, desc[UR16][R18.64+0x8] ;  /* 0x0000081012167981 */ /* 0x000f28000c1e9900 */
[----:B------:R-:W4:Y:S04]  /*0ff0*/  LDG.E.CONSTANT R9, desc[UR16][R16.64+0x8] ;  /* 0x0000081010097981 */ /* 0x000f28000c1e9900 */
[----:B------:R-:W5:Y:S04]  /*1000*/  LDG.E.CONSTANT R20, desc[UR16][R18.64+0xc] ;  /* 0x00000c1012147981 */ /* 0x000f68000c1e9900 */
[----:B------:R0:W5:Y:S01]  /*1010*/  LDG.E.CONSTANT R5, desc[UR16][R16.64+0xc] ;  /* 0x00000c1010057981 */ /* 0x000162000c1e9900 */
[C---:B------:R-:W-:Y:S01]  /*1020*/  IADD3 R28, P0, PT, -R6.reuse, UR6, RZ ;  /* 0x00000006061c7c10 */ /* 0x040fe2000ff1e1ff */
[----:B------:R-:W1:Y:S01]  /*1030*/  I2F.U64 R23, R6 ;  /* 0x0000000600177312 */ /* 0x000e620000301000 */
[----:B------:R-:W-:-:S02]  /*1040*/  ISETP.GE.U32.AND P4, PT, R6, UR6, PT ;  /* 0x0000000606007c0c */ /* 0x000fc4000bf86070 */
[----:B------:R-:W-:Y:S02]  /*1050*/  IADD3.X R29, PT, PT, ~R7, UR7, RZ, P0, !PT ;  /* 0x00000007071d7c10 */ /* 0x000fe400087fe5ff */
[C---:B------:R-:W-:Y:S02]  /*1060*/  IADD3 R12, P0, PT, R6.reuse, 0x1, RZ ;  /* 0x00000001060c7810 */ /* 0x040fe40007f1e0ff */
[C---:B------:R-:W-:Y:S01]  /*1070*/  ISETP.NE.U32.AND P3, PT, R6.reuse, RZ, PT ;  /* 0x000000ff0600720c */ /* 0x040fe20003f65070 */
[----:B------:R1:W-:Y:S01]  /*1080*/  I2F.S64 R11, R28 ;  /* 0x0000001c000b7312 */ /* 0x0003e20000301400 */
[----:B------:R-:W-:Y:S02]  /*1090*/  IADD3.X R13, PT, PT, RZ, R7, RZ, P0, !PT ;  /* 0x00000007ff0d7210 */ /* 0x000fe400007fe4ff */
[----:B------:R-:W-:Y:S02]  /*10a0*/  IADD3 R14, P0, PT, R6, 0x2, RZ ;  /* 0x00000002060e7810 */ /* 0x000fe40007f1e0ff */
[----:B------:R-:W-:-:S02]  /*10b0*/  ISETP.GE.U32.AND P1, PT, R12, UR6, PT ;  /* 0x000000060c007c0c */ /* 0x000fc4000bf26070 */
[----:B------:R-:W-:Y:S01]  /*10c0*/  ISETP.GE.AND.EX P4, PT, R7, UR7, PT, P4 ;  /* 0x0000000707007c0c */ /* 0x000fe2000bf86340 */
[----:B------:R-:W-:Y:S01]  /*10d0*/  IMAD.X R15, RZ, RZ, R7, P0 ;  /* 0x000000ffff0f7224 */ /* 0x000fe200000e0607 */
[----:B0-----:R-:W-:Y:S01]  /*10e0*/  IADD3 R16, P0, PT, -R12, UR6, RZ ;  /* 0x000000060c107c10 */ /* 0x001fe2000ff1e1ff */
[----:B------:R0:W0:Y:S01]  /*10f0*/  I2F.U64 R21, R12 ;  /* 0x0000000c00157312 */ /* 0x0000220000301000 */
[----:B-1----:R-:W-:Y:S01]  /*1100*/  IADD3 R28, P2, PT, -R14, UR6, RZ ;  /* 0x000000060e1c7c10 */ /* 0x002fe2000ff5e1ff */
[----:B------:R-:W-:Y:S01]  /*1110*/  FFMA R23, R0, R23, RZ ;  /* 0x0000001700177223 */ /* 0x000fe200000000ff */
[C---:B------:R-:W-:Y:S02]  /*1120*/  IADD3.X R17, PT, PT, ~R13.reuse, UR7, RZ, P0, !PT ;  /* 0x000000070d117c10 */ /* 0x040fe400087fe5ff */
[----:B------:R-:W-:Y:S02]  /*1130*/  IADD3 R18, P0, PT, R6, 0x3, RZ ;  /* 0x0000000306127810 */ /* 0x000fe40007f1e0ff */
[----:B------:R-:W-:Y:S01]  /*1140*/  ISETP.GE.AND.EX P1, PT, R13, UR7, PT, P1 ;  /* 0x000000070d007c0c */ /* 0x000fe2000bf26310 */
[----:B------:R-:W-:Y:S01]  /*1150*/  I2F.U64 R3, R14 ;  /* 0x0000000e00037312 */ /* 0x000fe20000301000 */
[----:B------:R-:W-:-:S02]  /*1160*/  IADD3.X R19, PT, PT, RZ, R7, RZ, P0, !PT ;  /* 0x00000007ff137210 */ /* 0x000fc400007fe4ff */
[----:B0-----:R-:W-:Y:S02]  /*1170*/  IADD3 R12, P5, PT, -R18, UR6, RZ ;  /* 0x00000006120c7c10 */ /* 0x001fe4000ffbe1ff */
[----:B------:R-:W-:Y:S02]  /*1180*/  IADD3.X R29, PT, PT, ~R15, UR7, RZ, P2, !PT ;  /* 0x000000070f1d7c10 */ /* 0x000fe400097fe5ff */
[----:B------:R-:W-:Y:S01]  /*1190*/  IADD3.X R13, PT, PT, ~R19, UR7, RZ, P5, !PT ;  /* 0x00000007130d7c10 */ /* 0x000fe2000affe5ff */
[----:B------:R0:W1:Y:S01]  /*11a0*/  I2F.S64 R17, R16 ;  /* 0x0000001000117312 */ /* 0x0000620000301400 */
[----:B------:R-:W-:Y:S02]  /*11b0*/  ISETP.GE.U32.AND P0, PT, R14, UR6, PT ;  /* 0x000000060e007c0c */ /* 0x000fe4000bf06070 */
[----:B------:R-:W-:Y:S02]  /*11c0*/  ISETP.GE.U32.AND P2, PT, R18, UR6, PT ;  /* 0x0000000612007c0c */ /* 0x000fe4000bf46070 */
[----:B------:R-:W-:-:S02]  /*11d0*/  ISETP.GE.AND.EX P0, PT, R15, UR7, PT, P0 ;  /* 0x000000070f007c0c */ /* 0x000fc4000bf06300 */
[----:B------:R-:W-:Y:S01]  /*11e0*/  ISETP.NE.AND.EX P3, PT, R7, RZ, PT, P3 ;  /* 0x000000ff0700720c */ /* 0x000fe20003f65330 */
[----:B------:R1:W1:Y:S01]  /*11f0*/  I2F.U64 R26, R18 ;  /* 0x00000012001a7312 */ /* 0x0002620000301000 */
[----:B------:R-:W-:Y:S01]  /*1200*/  ISETP.GE.AND.EX P2, PT, R19, UR7, PT, P2 ;  /* 0x0000000713007c0c */ /* 0x000fe2000bf46320 */
[----:B0-----:R-:W-:Y:S01]  /*1210*/  FFMA R16, R0, R21, RZ ;  /* 0x0000001500107223 */ /* 0x001fe200000000ff */
[----:B------:R-:W-:-:S03]  /*1220*/  FSEL R14, R23, RZ, P3 ;  /* 0x000000ff170e7208 */ /* 0x000fc60001800000 */
[-C--:B-1----:R-:W-:Y:S02]  /*1230*/  @!P1 FFMA R16, R17, R4.reuse, R16 ;  /* 0x0000000411109223 */ /* 0x082fe40000000010 */
[----:B------:R-:W0:Y:S01]  /*1240*/  I2F.S64 R29, R28 ;  /* 0x0000001c001d7312 */ /* 0x000e220000301400 */
[----:B------:R-:W-:Y:S01]  /*1250*/  @!P4 FFMA R14, R11, R4, R14 ;  /* 0x000000040b0ec223 */ /* 0x000fe2000000000e */
[C---:B------:R-:W-:Y:S01]  /*1260*/  FFMA R18, R0.reuse, R3, RZ ;  /* 0x0000000300127223 */ /* 0x040fe200000000ff */
[----:B------:R-:W-:-:S05]  /*1270*/  FFMA R26, R0, R26, RZ ;  /* 0x0000001a001a7223 */ /* 0x000fca00000000ff */
[----:B------:R-:W1:Y:S01]  /*1280*/  I2F.S64 R13, R12 ;  /* 0x0000000c000d7312 */ /* 0x000e620000301400 */
[----:B0-----:R-:W-:Y:S01]  /*1290*/  @!P0 FFMA R18, R29, R4, R18 ;  /* 0x000000041d128223 */ /* 0x001fe20000000012 */
[----:B------:R-:W-:-:S05]  /*12a0*/  IADD3 R6, P0, PT, R6, 0x4, RZ ;  /* 0x0000000406067810 */ /* 0x000fca0007f1e0ff */
[----:B------:R-:W-:Y:S02]  /*12b0*/  IMAD.X R7, RZ, RZ, R7, P0 ;  /* 0x000000ffff077224 */ /* 0x000fe400000e0607 */
[----:B-1----:R-:W-:Y:S01]  /*12c0*/  @!P2 FFMA R26, R13, R4, R26 ;  /* 0x000000040d1aa223 */ /* 0x002fe2000000001a */
[----:B--2---:R-:W-:-:S04]  /*12d0*/  FADD R27, R27, R10 ;  /* 0x0000000a1b1b7221 */ /* 0x004fc80000000000 */
[----:B------:R-:W-:Y:S01]  /*12e0*/  FADD R27, R14, R27 ;  /* 0x0000001b0e1b7221 */ /* 0x000fe20000000000 */
[----:B---3--:R-:W-:-:S04]  /*12f0*/  FADD R25, R24, R25 ;  /* 0x0000001918197221 */ /* 0x008fc80000000000 */
[----:B------:R-:W-:Y:S01]  /*1300*/  FADD R25, R16, R25 ;  /* 0x0000001910197221 */ /* 0x000fe20000000000 */
[----:B----4-:R-:W-:-:S04]  /*1310*/  FADD R9, R22, R9 ;  /* 0x0000000916097221 */ /* 0x010fc80000000000 */
[----:B------:R-:W-:Y:S01]  /*1320*/  FMNMX3 R8, R8, R27, R25, !PT ;  /* 0x0000001b08087276 */ /* 0x000fe20007800019 */
[----:B------:R-:W-:Y:S01]  /*1330*/  FADD R9, R18, R9 ;  /* 0x0000000912097221 */ /* 0x000fe20000000000 */
[----:B-----5:R-:W-:-:S04]  /*1340*/  FADD R5, R20, R5 ;  /* 0x0000000514057221 */ /* 0x020fc80000000000 */
[----:B------:R-:W-:-:S05]  /*1350*/  FADD R5, R26, R5 ;  /* 0x000000051a057221 */ /* 0x000fca0000000000 */
[----:B------:R-:W-:-:S07]  /*1360*/  FMNMX3 R8, R8, R9, R5, !PT ;  /* 0x0000000908087276 */ /* 0x000fce0007800005 */
.L_x_34:
        /* <DEDUP_REMOVED lines=8> */
[C---:B------:R-:W-:Y:S02]  /*13f0*/  SHF.L.U32 R18, R6.reuse, 0x2, RZ ;  /* 0x0000000206127819 */ /* 0x040fe400000006ff */
[----:B------:R-:W-:Y:S01]  /*1400*/  SHF.L.U64.HI R3, R6, 0x2, R7 ;  /* 0x0000000206037819 */ /* 0x000fe20000010207 */
[----:B------:R-:W1:Y:S01]  /*1410*/  LDCU.64 UR8, c[0x0][0x390] ;  /* 0x00007200ff0877ac */ /* 0x000e620008000a00 */
[C---:B0-----:R-:W-:Y:S02]  /*1420*/  IADD3 R16, P0, PT, R18.reuse, UR4, RZ ;  /* 0x0000000412107c10 */ /* 0x041fe4000ff1e0ff */
[----:B-1----:R-:W-:Y:S02]  /*1430*/  IADD3 R18, P1, PT, R18, UR8, RZ ;  /* 0x0000000812127c10 */ /* 0x002fe4000ff3e0ff */
[C---:B------:R-:W-:Y:S02]  /*1440*/  IADD3.X R17, PT, PT, R3.reuse, UR5, RZ, P0, !PT ;  /* 0x0000000503117c10 */ /* 0x040fe400087fe4ff */
[----:B------:R-:W-:-:S03]  /*1450*/  IADD3.X R19, PT, PT, R3, UR9, RZ, P1, !PT ;  /* 0x0000000903137c10 */ /* 0x000fc60008ffe4ff */
[----:B------:R-:W2:Y:S04]  /*1460*/  LDG.E.CONSTANT R9, desc[UR16][R16.64] ;  /* 0x0000001010097981 */ /* 0x000ea8000c1e9900 */
[----:B------:R-:W2:Y:S04]  /*1470*/  LDG.E.CONSTANT R20, desc[UR16][R18.64] ;  /* 0x0000001012147981 */ /* 0x000ea8000c1e9900 */
[----:B------:R-:W3:Y:S04]  /*1480*/  LDG.E.CONSTANT R21, desc[UR16][R16.64+0x4] ;  /* 0x0000041010157981 */ /* 0x000ee8000c1e9900 */
[----:B------:R-:W3:Y:S01]  /*1490*/  LDG.E.CONSTANT R22, desc[UR16][R18.64+0x4] ;  /* 0x0000041012167981 */ /* 0x000ee2000c1e9900 */
[C---:B------:R-:W-:Y:S01]  /*14a0*/  IADD3 R14, P0, PT, -R6.reuse, UR6, RZ ;  /* 0x00000006060e7c10 */ /* 0x040fe2000ff1e1ff */
[----:B------:R-:W0:Y:S01]  /*14b0*/  I2F.U64 R5, R6 ;  /* 0x0000000600057312 */ /* 0x000e220000301000 */
[----:B------:R-:W-:-:S02]  /*14c0*/  ISETP.GE.U32.AND P1, PT, R6, UR6, PT ;  /* 0x0000000606007c0c */ /* 0x000fc4000bf26070 */
[C---:B------:R-:W-:Y:S02]  /*14d0*/  IADD3.X R15, PT, PT, ~R7.reuse, UR7, RZ, P0, !PT ;  /* 0x00000007070f7c10 */ /* 0x040fe400087fe5ff */
[----:B------:R-:W-:Y:S02]  /*14e0*/  IADD3 R10, P0, PT, R6, 0x1, RZ ;  /* 0x00000001060a7810 */ /* 0x000fe40007f1e0ff */
[----:B------:R-:W-:Y:S01]  /*14f0*/  ISETP.GE.AND.EX P1, PT, R7, UR7, PT, P1 ;  /* 0x0000000707007c0c */ /* 0x000fe2000bf26310 */
[----:B------:R-:W1:Y:S01]  /*1500*/  I2F.S64 R14, R14 ;  /* 0x0000000e000e7312 */ /* 0x000e620000301400 */
[C---:B------:R-:W-:Y:S01]  /*1510*/  ISETP.GE.U32.AND P2, PT, R10.reuse, UR6, PT ;  /* 0x000000060a007c0c */ /* 0x040fe2000bf46070 */
[----:B------:R-:W-:Y:S01]  /*1520*/  IMAD.X R11, RZ, RZ, R7, P0 ;  /* 0x000000ffff0b7224 */ /* 0x000fe200000e0607 */
[----:B------:R-:W-:-:S04]  /*1530*/  IADD3 R12, P0, PT, -R10, UR6, RZ ;  /* 0x000000060a0c7c10 */ /* 0x000fc8000ff1e1ff */
[C---:B------:R-:W-:Y:S01]  /*1540*/  IADD3.X R13, PT, PT, ~R11.reuse, UR7, RZ, P0, !PT ;  /* 0x000000070b0d7c10 */ /* 0x040fe200087fe5ff */
[----:B------:R-:W4:Y:S01]  /*1550*/  I2F.U64 R3, R10 ;  /* 0x0000000a00037312 */ /* 0x000f220000301000 */
[----:B------:R-:W-:Y:S01]  /*1560*/  ISETP.NE.U32.AND P0, PT, R6, RZ, PT ;  /* 0x000000ff0600720c */ /* 0x000fe20003f05070 */
[----:B0-----:R-:W-:Y:S01]  /*1570*/  FFMA R5, R0, R5, RZ ;  /* 0x0000000500057223 */ /* 0x001fe200000000ff */
[----:B------:R-:W-:Y:S02]  /*1580*/  ISETP.GE.AND.EX P2, PT, R11, UR7, PT, P2 ;  /* 0x000000070b007c0c */ /* 0x000fe4000bf46320 */
[----:B------:R-:W-:-:S03]  /*1590*/  ISETP.NE.AND.EX P0, PT, R7, RZ, PT, P0 ;  /* 0x000000ff0700720c */ /* 0x000fc60003f05300 */
[----:B------:R-:W0:Y:S01]  /*15a0*/  I2F.S64 R12, R12 ;  /* 0x0000000c000c7312 */ /* 0x000e220000301400 */
[----:B------:R-:W-:Y:S02]  /*15b0*/  FSEL R5, R5, RZ, P0 ;  /* 0x000000ff05057208 */ /* 0x000fe40000000000 */
[----:B------:R-:W-:-:S03]  /*15c0*/  IADD3 R6, P0, PT, R6, 0x2, RZ ;  /* 0x0000000206067810 */ /* 0x000fc60007f1e0ff */
[----:B-1----:R-:W-:Y:S01]  /*15d0*/  @!P1 FFMA R5, R14, R4, R5 ;  /* 0x000000040e059223 */ /* 0x002fe20000000005 */
[----:B----4-:R-:W-:Y:S01]  /*15e0*/  FFMA R3, R0, R3, RZ ;  /* 0x0000000300037223 */ /* 0x010fe200000000ff */
[----:B------:R-:W-:-:S03]  /*15f0*/  IADD3.X R7, PT, PT, RZ, R7, RZ, P0, !PT ;  /* 0x00000007ff077210 */ /* 0x000fc600007fe4ff */
[----:B0-----:R-:W-:Y:S01]  /*1600*/  @!P2 FFMA R3, R12, R4, R3 ;  /* 0x000000040c03a223 */ /* 0x001fe20000000003 */
[----:B--2---:R-:W-:-:S04]  /*1610*/  FADD R20, R9, R20 ;  /* 0x0000001409147221 */ /* 0x004fc80000000000 */
[----:B------:R-:W-:Y:S01]  /*1620*/  FADD R5, R5, R20 ;  /* 0x0000001405057221 */ /* 0x000fe20000000000 */
[----:B---3--:R-:W-:-:S04]  /*1630*/  FADD R22, R21, R22 ;  /* 0x0000001615167221 */ /* 0x008fc80000000000 */
[----:B------:R-:W-:-:S05]  /*1640*/  FADD R22, R3, R22 ;  /* 0x0000001603167221 */ /* 0x000fca0000000000 */
[----:B------:R-:W-:-:S07]  /*1650*/  FMNMX3 R8, R8, R5, R22, !PT ;  /* 0x0000000508087276 */ /* 0x000fce0007800016 */
.L_x_35:
        /* <DEDUP_REMOVED lines=10> */
[----:B------:R-:W2:Y:S01]  /*1700*/  LDG.E.CONSTANT R15, desc[UR16][R14.64] ;  /* 0x000000100e0f7981 */ /* 0x000ea2000c1e9900 */
[----:B------:R-:W0:Y:S01]  /*1710*/  I2F.U64 R3, R6 ;  /* 0x0000000600037312 */ /* 0x000e220000301000 */
[C---:B------:R-:W-:Y:S02]  /*1720*/  IADD3 R10, P0, PT, -R6.reuse, UR6, RZ ;  /* 0x00000006060a7c10 */ /* 0x040fe4000ff1e1ff */
[----:B------:R-:W-:Y:S02]  /*1730*/  ISETP.GE.U32.AND P1, PT, R6, UR6, PT ;  /* 0x0000000606007c0c */ /* 0x000fe4000bf26070 */
[----:B------:R-:W-:-:S02]  /*1740*/  IADD3.X R11, PT, PT, ~R7, UR7, RZ, P0, !PT ;  /* 0x00000007070b7c10 */ /* 0x000fc400087fe5ff */
[----:B------:R-:W-:Y:S02]  /*1750*/  ISETP.NE.U32.AND P0, PT, R6, RZ, PT ;  /* 0x000000ff0600720c */ /* 0x000fe40003f05070 */
[----:B------:R-:W1:Y:S01]  /*1760*/  I2F.S64 R10, R10 ;  /* 0x0000000a000a7312 */ /* 0x000e620000301400 */
[C---:B------:R-:W-:Y:S02]  /*1770*/  ISETP.GE.AND.EX P1, PT, R7.reuse, UR7, PT, P1 ;  /* 0x0000000707007c0c */ /* 0x040fe4000bf26310 */
[----:B------:R-:W-:Y:S01]  /*1780*/  ISETP.NE.AND.EX P0, PT, R7, RZ, PT, P0 ;  /* 0x000000ff0700720c */ /* 0x000fe20003f05300 */
[----:B0-----:R-:W-:-:S05]  /*1790*/  FFMA R3, R0, R3, RZ ;  /* 0x0000000300037223 */ /* 0x001fca00000000ff */
[----:B------:R-:W-:-:S05]  /*17a0*/  FSEL R3, R3, RZ, P0 ;  /* 0x000000ff03037208 */ /* 0x000fca0000000000 */
[----:B-1----:R-:W-:Y:S01]  /*17b0*/  @!P1 FFMA R3, R10, R4, R3 ;  /* 0x000000040a039223 */ /* 0x002fe20000000003 */
[----:B--2---:R-:W-:-:S04]  /*17c0*/  FADD R12, R12, R15 ;  /* 0x0000000f0c0c7221 */ /* 0x004fc80000000000 */
[----:B------:R-:W-:-:S05]  /*17d0*/  FADD R3, R3, R12 ;  /* 0x0000000c03037221 */ /* 0x000fca0000000000 */
[----:B------:R-:W-:-:S07]  /*17e0*/  FMNMX R8, R8, R3, !PT ;  /* 0x0000000308087209 */ /* 0x000fce0007800000 */
.L_x_31:
[----:B------:R-:W-:Y:S01]  /*17f0*/  UISETP.GE.AND UP0, UPT, UR7, URZ, UPT ;  /* 0x000000ff0700728c */ /* 0x000fe2000bf06270 */
[----:B------:R-:W-:-:S08]  /*1800*/  MOV R9, RZ ;  /* 0x000000ff00097202 */ /* 0x000fd00000000f00 */
[----:B------:R-:W-:Y:S05]  /*1810*/  BRA.U !UP0, `(.L_x_36) ;  /* 0x0000000d08ac7547 */ /* 0x000fea000b800000 */
[----:B------:R-:W-:Y:S01]  /*1820*/  UISETP.GE.U32.AND UP0, UPT, UR6, 0x3, UPT ;  /* 0x000000030600788c */ /* 0x000fe2000bf06070 */
[----:B------:R-:W-:Y:S01]  /*1830*/  IMAD.MOV.U32 R9, RZ, RZ, RZ ;  /* 0x000000ffff097224 */ /* 0x000fe200078e00ff */
[----:B------:R-:W-:Y:S01]  /*1840*/  UIADD3 UR10, UP1, UPT, UR6, 0x1, URZ ;  /* 0x00000001060a7890 */ /* 0x000fe2000ff3e0ff */
[----:B------:R-:W-:Y:S01]  /*1850*/  CS2R R6, SRZ ;  /* 0x0000000000067805 */ /* 0x000fe2000001ff00 */
[----:B------:R-:W-:Y:S02]  /*1860*/  UISETP.GE.U32.AND.EX UP0, UPT, UR7, URZ, UPT, UP0 ;  /* 0x000000ff0700728c */ /* 0x000fe4000bf06100 */
[----:B------:R-:W-:-:S07]  /*1870*/  UIADD3.X UR11, UPT, UPT, URZ, UR7, URZ, UP1, !UPT ;  /* 0x00000007ff0b7290 */ /* 0x000fce0008ffe4ff */
[----:B------:R-:W-:Y:S05]  /*1880*/  BRA.U !UP0, `(.L_x_37) ;  /* 0x0000000508f07547 */ /* 0x000fea000b800000 */
[----:B------:R-:W0:Y:S01]  /*1890*/  LDCU.64 UR8, c[0x0][0x388] ;  /* 0x00007100ff0877ac */ /* 0x000e220008000a00 */
[----:B------:R-:W-:Y:S01]  /*18a0*/  HFMA2 R9, -RZ, RZ, 0, 0 ;  /* 0x00000000ff097431 */ /* 0x000fe200000001ff */
[----:B------:R-:W-:Y:S01]  /*18b0*/  CS2R R16, SRZ ;  /* 0x0000000000107805 */ /* 0x000fe2000001ff00 */
[----:B------:R-:W1:Y:S01]  /*18c0*/  LDCU.64 UR4, c[0x0][0x390] ;  /* 0x00007200ff0477ac */ /* 0x000e620008000a00 */
[----:B0-----:R-:W-:Y:S02]  /*18d0*/  UIADD3 UR8, UP0, UPT, UR8, 0x8, URZ ;  /* 0x0000000808087890 */ /* 0x001fe4000ff1e0ff */
        /* <DEDUP_REMOVED lines=8> */
[----:B------:R-:W-:-:S06]  /*1960*/  UMOV UR5, URZ ;  /* 0x000000ff00057c82 */ /* 0x000fcc0008000000 */
.L_x_38:
[----:B------:R-:W-:Y:S01]  /*1970*/  IMAD.MOV.U32 R6, RZ, RZ, R5 ;  /* 0x000000ffff067224 */ /* 0x000fe200078e0005 */
        /* <DEDUP_REMOVED lines=8> */
[----:B------:R-:W-:Y:S01]  /*1a00*/  IADD3 R12, P0, PT, R16, 0x1, RZ ;  /* 0x00000001100c7810 */ /* 0x000fe20007f1e0ff */
[----:B------:R-:W-:Y:S01]  /*1a10*/  UIADD3 UR8, UP0, UPT, UR4, UR6, URZ ;  /* 0x0000000604087290 */ /* 0x000fe2000ff1e0ff */
[----:B------:R-:W1:Y:S02]  /*1a20*/  I2F.U64 R28, R16 ;  /* 0x00000010001c7312 */ /* 0x000e640000301000 */
[----:B------:R-:W-:-:S02]  /*1a30*/  IADD3.X R13, PT, PT, RZ, R17, RZ, P0, !PT ;  /* 0x00000011ff0d7210 */ /* 0x000fc400007fe4ff */
[----:B------:R-:W-:Y:S01]  /*1a40*/  IADD3 R14, P0, PT, R16, 0x2, RZ ;  /* 0x00000002100e7810 */ /* 0x000fe20007f1e0ff */
[----:B------:R-:W-:-:S04]  /*1a50*/  UIADD3.X UR9, UPT, UPT, UR5, UR7, URZ, UP0, !UPT ;  /* 0x0000000705097290 */ /* 0x000fc800087fe4ff */
[----:B------:R-:W-:Y:S01]  /*1a60*/  IMAD.X R15, RZ, RZ, R17, P0 ;  /* 0x000000ffff0f7224 */ /* 0x000fe200000e0611 */
[----:B------:R-:W-:Y:S01]  /*1a70*/  ISETP.GE.U32.AND P0, PT, R12, UR6, PT ;  /* 0x000000060c007c0c */ /* 0x000fe2000bf06070 */
[----:B------:R-:W-:Y:S01]  /*1a80*/  UIADD3 UR12, UP0, UPT, UR8, -0x1, URZ ;  /* 0xffffffff080c7890 */ /* 0x000fe2000ff1e0ff */
[----:B------:R-:W-:Y:S01]  /*1a90*/  ISETP.GE.U32.AND P4, PT, R16, UR6, PT ;  /* 0x0000000610007c0c */ /* 0x000fe2000bf86070 */
[----:B------:R0:W-:Y:S01]  /*1aa0*/  I2F.U64 R27, R12 ;  /* 0x0000000c001b7312 */ /* 0x0001e20000301000 */
[----:B------:R-:W-:Y:S01]  /*1ab0*/  ISETP.GE.AND.EX P0, PT, R13, UR7, PT, P0 ;  /* 0x000000070d007c0c */ /* 0x000fe2000bf06300 */
[----:B------:R-:W-:Y:S01]  /*1ac0*/  UIADD3.X UR13, UPT, UPT, UR9, -0x1, URZ, UP0, !UPT ;  /* 0xffffffff090d7890 */ /* 0x000fe200087fe4ff */
[----:B------:R-:W-:Y:S01]  /*1ad0*/  ISETP.NE.U32.AND P3, PT, RZ, UR4, PT ;  /* 0x00000004ff007c0c */ /* 0x000fe2000bf65070 */
[----:B------:R-:W-:Y:S01]  /*1ae0*/  UIADD3 UR14, UP1, UPT, UR8, -0x2, URZ ;  /* 0xfffffffe080e7890 */ /* 0x000fe2000ff3e0ff */
[----:B------:R-:W-:-:S03]  /*1af0*/  ISETP.GE.AND.EX P4, PT, R17, UR7, PT, P4 ;  /* 0x0000000711007c0c */ /* 0x000fc6000bf86340 */
[----:B------:R-:W0:Y:S01]  /*1b00*/  I2F.S64 R13, UR8 ;  /* 0x00000008000d7d12 */ /* 0x000e220008301400 */
[----:B-1----:R-:W-:Y:S01]  /*1b10*/  FFMA R28, R0, R28, RZ ;  /* 0x0000001c001c7223 */ /* 0x002fe200000000ff */
[----:B------:R-:W-:Y:S01]  /*1b20*/  ISETP.NE.AND.EX P3, PT, RZ, UR5, PT, P3 ;  /* 0x00000005ff007c0c */ /* 0x000fe2000bf65330 */
[----:B------:R-:W-:Y:S01]  /*1b30*/  UIADD3.X UR15, UPT, UPT, UR9, -0x1, URZ, UP1, !UPT ;  /* 0xffffffff090f7890 */ /* 0x000fe20008ffe4ff */
[----:B------:R-:W-:Y:S01]  /*1b40*/  ISETP.GE.U32.AND P1, PT, R14, UR6, PT ;  /* 0x000000060e007c0c */ /* 0x000fe2000bf26070 */
[----:B------:R-:W-:Y:S01]  /*1b50*/  UIADD3 UR8, UP0, UPT, UR8, -0x3, URZ ;  /* 0xfffffffd08087890 */ /* 0x000fe2000ff1e0ff */
[----:B0-----:R-:W-:Y:S02]  /*1b60*/  FSEL R12, R28, RZ, P3 ;  /* 0x000000ff1c0c7208 */ /* 0x001fe40001800000 */
[----:B------:R-:W-:Y:S01]  /*1b70*/  I2F.U64 R25, R14 ;  /* 0x0000000e00197312 */ /* 0x000fe20000301000 */
[----:B------:R-:W-:Y:S01]  /*1b80*/  IADD3 R18, P2, PT, R16, 0x3, RZ ;  /* 0x0000000310127810 */ /* 0x000fe20007f5e0ff */
[----:B------:R-:W-:-:S06]  /*1b90*/  UIADD3.X UR9, UPT, UPT, UR9, -0x1, URZ, UP0, !UPT ;  /* 0xffffffff09097890 */ /* 0x000fcc00087fe4ff */
[----:B------:R-:W0:Y:S01]  /*1ba0*/  I2F.S64 R14, UR12 ;  /* 0x0000000c000e7d12 */ /* 0x000e220008301400 */
[----:B------:R-:W-:Y:S01]  /*1bb0*/  @!P4 FFMA R12, R13, R4, R12 ;  /* 0x000000040d0cc223 */ /* 0x000fe2000000000c */
[----:B------:R-:W-:Y:S02]  /*1bc0*/  IADD3.X R19, PT, PT, RZ, R17, RZ, P2, !PT ;  /* 0x00000011ff137210 */ /* 0x000fe400017fe4ff */
[----:B------:R-:W-:-:S04]  /*1bd0*/  ISETP.GE.AND.EX P1, PT, R15, UR7, PT, P1 ;  /* 0x000000070f007c0c */ /* 0x000fc8000bf26310 */
[----:B------:R-:W1:Y:S01]  /*1be0*/  I2F.S64 R13, UR14 ;  /* 0x0000000e000d7d12 */ /* 0x000e620008301400 */
[----:B------:R-:W-:Y:S01]  /*1bf0*/  ISETP.GE.U32.AND P2, PT, R18, UR6, PT ;  /* 0x0000000612007c0c */ /* 0x000fe2000bf46070 */
[----:B------:R-:W-:-:S06]  /*1c00*/  FFMA R27, R0, R27, RZ ;  /* 0x0000001b001b7223 */ /* 0x000fcc00000000ff */
[----:B------:R-:W1:Y:S01]  /*1c10*/  I2F.U64 R29, R18 ;  /* 0x00000012001d7312 */ /* 0x000e620000301000 */
[----:B------:R-:W-:Y:S01]  /*1c20*/  ISETP.GE.AND.EX P2, PT, R19, UR7, PT, P2 ;  /* 0x0000000713007c0c */ /* 0x000fe2000bf46320 */
[----:B0-----:R-:W-:Y:S01]  /*1c30*/  @!P0 FFMA R27, R14, R4, R27 ;  /* 0x000000040e1b8223 */ /* 0x001fe2000000001b */
[----:B------:R-:W-:-:S05]  /*1c40*/  FFMA R14, R0, R25, RZ ;  /* 0x00000019000e7223 */ /* 0x000fca00000000ff */
[----:B------:R-:W0:Y:S01]  /*1c50*/  I2F.S64 R15, UR8 ;  /* 0x00000008000f7d12 */ /* 0x000e220008301400 */
[----:B-1----:R-:W-:Y:S01]  /*1c60*/  @!P1 FFMA R14, R13, R4, R14 ;  /* 0x000000040d0e9223 */ /* 0x002fe2000000000e */
[----:B------:R-:W-:Y:S01]  /*1c70*/  MOV R13, 0x437c0000 ;  /* 0x437c0000000d7802 */ /* 0x000fe20000000f00 */
[----:B------:R-:W-:-:S04]  /*1c80*/  FFMA R18, R0, R29, RZ ;  /* 0x0000001d00127223 */ /* 0x000fc800000000ff */
[----:B0-----:R-:W-:Y:S01]  /*1c90*/  @!P2 FFMA R18, R15, R4, R18 ;  /* 0x000000040f12a223 */ /* 0x001fe20000000012 */
[----:B------:R-:W-:Y:S01]  /*1ca0*/  ULOP3.LUT UR8, UR10, 0xfffffffc, URZ, 0xc0, !UPT ;  /* 0xfffffffc0a087892 */ /* 0x000fe2000f8ec0ff */
[----:B------:R-:W-:-:S05]  /*1cb0*/  IADD3 R16, P0, PT, R16, 0x4, RZ ;  /* 0x0000000410107810 */ /* 0x000fca0007f1e0ff */
[----:B------:R-:W-:Y:S01]  /*1cc0*/  IMAD.X R17, RZ, RZ, R17, P0 ;  /* 0x000000ffff117224 */ /* 0x000fe200000e0611 */
[----:B------:R-:W-:-:S04]  /*1cd0*/  ISETP.NE.U32.AND P0, PT, R16, UR8, PT ;  /* 0x0000000810007c0c */ /* 0x000fc8000bf05070 */
[----:B------:R-:W-:Y:S01]  /*1ce0*/  ISETP.NE.AND.EX P0, PT, R17, UR11, PT, P0 ;  /* 0x0000000b11007c0c */ /* 0x000fe2000bf05300 */
[----:B------:R-:W-:Y:S01]  /*1cf0*/  UIADD3 UR4, UP0, UPT, UR4, -0x4, URZ ;  /* 0xfffffffc04047890 */ /* 0x000fe2000ff1e0ff */
[----:B------:R-:W-:-:S03]  /*1d00*/  IADD3 R10, P2, PT, R10, 0x10, RZ ;  /* 0x000000100a0a7810 */ /* 0x000fc60007f5e0ff */
[----:B------:R-:W-:Y:S02]  /*1d10*/  UIADD3.X UR5, UPT, UPT, UR5, -0x1, URZ, UP0, !UPT ;  /* 0xffffffff05057890 */ /* 0x000fe400087fe4ff */
[----:B------:R-:W-:Y:S02]  /*1d20*/  IMAD.X R11, RZ, RZ, R11, P2 ;  /* 0x000000ffff0b7224 */ /* 0x000fe400010e060b */
[----:B--2---:R-:W-:-:S04]  /*1d30*/  FADD R23, R26, R23 ;  /* 0x000000171a177221 */ /* 0x004fc80000000000 */
[----:B------:R-:W-:Y:S01]  /*1d40*/  FADD R19, R12, R23 ;  /* 0x000000170c137221 */ /* 0x000fe20000000000 */
[----:B------:R-:W-:Y:S02]  /*1d50*/  IMAD.MOV.U32 R12, RZ, RZ, 0x3bbb989d ;  /* 0x3bbb989dff0c7424 */ /* 0x000fe400078e00ff */
[----:B---3--:R-:W-:Y:S01]  /*1d60*/  FADD R24, R24, R21 ;  /* 0x0000001518187221 */ /* 0x008fe20000000000 */
[----:B------:R-:W-:-:S03]  /*1d70*/  FADD R19, R19, -R8 ;  /* 0x8000000813137221 */ /* 0x000fc60000000000 */
[----:B------:R-:W-:Y:S01]  /*1d80*/  FADD R21, R27, R24 ;  /* 0x000000181b157221 */ /* 0x000fe20000000000 */
[----:B------:R-:W-:Y:S01]  /*1d90*/  FFMA.SAT R24, R19, R12, 0.5 ;  /* 0x3f00000013187423 */ /* 0x000fe2000000200c */
[----:B----4-:R-:W-:-:S03]  /*1da0*/  FADD R23, R22, R5 ;  /* 0x0000000516177221 */ /* 0x010fc60000000000 */
[-C--:B------:R-:W-:Y:S01]  /*1db0*/  FFMA.RM R5, R24, R13.reuse, 12582913 ;  /* 0x4b40000118057423 */ /* 0x080fe2000000400d */
[--C-:B------:R-:W-:Y:S01]  /*1dc0*/  FADD R21, R21, -R8.reuse ;  /* 0x8000000815157221 */ /* 0x100fe20000000000 */
[----:B------:R-:W-:Y:S02]  /*1dd0*/  FADD R15, R14, R23 ;  /* 0x000000170e0f7221 */ /* 0x000fe40000000000 */
[----:B------:R-:W-:Y:S01]  /*1de0*/  FADD R14, R5, -12583039 ;  /* 0xcb40007f050e7421 */ /* 0x000fe20000000000 */
[-C--:B------:R-:W-:Y:S01]  /*1df0*/  FFMA.SAT R22, R21, R12.reuse, 0.5 ;  /* 0x3f00000015167423 */ /* 0x080fe2000000200c */
[----:B-----5:R-:W-:Y:S01]  /*1e00*/  FADD R23, R20, R3 ;  /* 0x0000000314177221 */ /* 0x020fe20000000000 */
[----:B------:R-:W-:Y:S01]  /*1e10*/  FADD R15, R15, -R8 ;  /* 0x800000080f0f7221 */ /* 0x000fe20000000000 */
[----:B------:R-:W-:Y:S02]  /*1e20*/  FFMA R14, R19, 1.4426950216293334961, -R14 ;  /* 0x3fb8aa3b130e7823 */ /* 0x000fe4000000080e */
[----:B------:R-:W-:Y:S01]  /*1e30*/  FADD R23, R18, R23 ;  /* 0x0000001712177221 */ /* 0x000fe20000000000 */
[-C--:B------:R-:W-:Y:S01]  /*1e40*/  FFMA.RM R3, R22, R13.reuse, 12582913 ;  /* 0x4b40000116037423 */ /* 0x080fe2000000400d */
[----:B------:R-:W-:Y:S01]  /*1e50*/  FFMA.SAT R22, R15, R12, 0.5 ;  /* 0x3f0000000f167423 */ /* 0x000fe2000000200c */
[----:B------:R-:W-:Y:S01]  /*1e60*/  FFMA R18, R19, 1.925963033500011079e-08, R14 ;  /* 0x32a5706013127823 */ /* 0x000fe2000000000e */
[----:B------:R-:W-:Y:S01]  /*1e70*/  FADD R19, R23, -R8 ;  /* 0x8000000817137221 */ /* 0x000fe20000000000 */
[----:B------:R-:W-:Y:S01]  /*1e80*/  FADD R20, R3, -12583039 ;  /* 0xcb40007f03147421 */ /* 0x000fe20000000000 */
[----:B------:R-:W-:-:S02]  /*1e90*/  FFMA.RM R14, R22, R13, 12582913 ;  /* 0x4b400001160e7423 */ /* 0x000fc4000000400d */
[----:B------:R-:W-:Y:S01]  /*1ea0*/  FFMA.SAT R22, R19, R12, 0.5 ;  /* 0x3f00000013167423 */ /* 0x000fe2000000200c */
[C---:B------:R-:W-:Y:S01]  /*1eb0*/  FFMA R20, R21.reuse, 1.4426950216293334961, -R20 ;  /* 0x3fb8aa3b15147823 */ /* 0x040fe20000000814 */
[----:B------:R-:W-:Y:S02]  /*1ec0*/  FADD R12, R14, -12583039 ;  /* 0xcb40007f0e0c7421 */ /* 0x000fe40000000000 */
[----:B------:R-:W-:Y:S01]  /*1ed0*/  FFMA.RM R13, R22, R13, 12582913 ;  /* 0x4b400001160d7423 */ /* 0x000fe2000000400d */
[----:B------:R-:W-:Y:S01]  /*1ee0*/  FFMA R21, R21, 1.925963033500011079e-08, R20 ;  /* 0x32a5706015157823 */ /* 0x000fe20000000014 */
[----:B------:R-:W-:Y:S02]  /*1ef0*/  FFMA R12, R15, 1.4426950216293334961, -R12 ;  /* 0x3fb8aa3b0f0c7823 */ /* 0x000fe4000000080c */
[----:B------:R-:W-:Y:S01]  /*1f00*/  FADD R20, R13, -12583039 ;  /* 0xcb40007f0d147421 */ /* 0x000fe20000000000 */
[----:B------:R-:W0:Y:S01]  /*1f10*/  MUFU.EX2 R18, R18 ;  /* 0x0000001200127308 */ /* 0x000e220000000800 */
[----:B------:R-:W-:-:S02]  /*1f20*/  FFMA R12, R15, 1.925963033500011079e-08, R12 ;  /* 0x32a570600f0c7823 */ /* 0x000fc4000000000c */
[----:B------:R-:W-:-:S05]  /*1f30*/  FFMA R22, R19, 1.4426950216293334961, -R20 ;  /* 0x3fb8aa3b13167823 */ /* 0x000fca0000000814 */
[----:B------:R-:W1:Y:S01]  /*1f40*/  MUFU.EX2 R21, R21 ;  /* 0x0000001500157308 */ /* 0x000e620000000800 */
[----:B------:R-:W-:Y:S01]  /*1f50*/  FFMA R22, R19, 1.925963033500011079e-08, R22 ;  /* 0x32a5706013167823 */ /* 0x000fe20000000016 */
[----:B------:R-:W-:-:S06]  /*1f60*/  IMAD.SHL.U32 R20, R5, 0x800000, RZ ;  /* 0x0080000005147824 */ /* 0x000fcc00078e00ff */
[----:B------:R-:W2:Y:S01]  /*1f70*/  MUFU.EX2 R12, R12 ;  /* 0x0000000c000c7308 */ /* 0x000ea20000000800 */
[----:B------:R-:W-:Y:S01]  /*1f80*/  SHF.L.U32 R3, R3, 0x17, RZ ;  /* 0x0000001703037819 */ /* 0x000fe200000006ff */
[----:B0-----:R-:W-:-:S06]  /*1f90*/  FFMA R18, R20, R18, R9 ;  /* 0x0000001214127223 */ /* 0x001fcc0000000009 */
[----:B------:R-:W0:Y:S01]  /*1fa0*/  MUFU.EX2 R22, R22 ;  /* 0x0000001600167308 */ /* 0x000e220000000800 */
[----:B------:R-:W-:Y:S01]  /*1fb0*/  SHF.L.U32 R14, R14, 0x17, RZ ;  /* 0x000000170e0e7819 */ /* 0x000fe200000006ff */
[----:B-1----:R-:W-:Y:S01]  /*1fc0*/  FFMA R3, R3, R21, R18 ;  /* 0x0000001503037223 */ /* 0x002fe20000000012 */
[----:B------:R-:W-:Y:S01]  /*1fd0*/  IADD3 R5, P1, PT, R6, 0x10, RZ ;  /* 0x0000001006057810 */ /* 0x000fe20007f3e0ff */
[----:B------:R-:W-:Y:S02]  /*1fe0*/  IMAD.SHL.U32 R6, R13, 0x800000, RZ ;  /* 0x008000000d067824 */ /* 0x000fe400078e00ff */
[----:B--2---:R-:W-:Y:S01]  /*1ff0*/  FFMA R3, R14, R12, R3 ;  /* 0x0000000c0e037223 */ /* 0x004fe20000000003 */
[----:B------:R-:W-:-:S03]  /*2000*/  IADD3.X R7, PT, PT, RZ, R7, RZ, P1, !PT ;  /* 0x00000007ff077210 */ /* 0x000fc60000ffe4ff */
[----:B0-----:R-:W-:Y:S01]  /*2010*/  FFMA R9, R6, R22, R3 ;  /* 0x0000001606097223 */ /* 0x001fe20000000003 */
[----:B------:R-:W-:Y:S06]  /*2020*/  @P0 BRA `(.L_x_38) ;  /* 0xfffffff800500947 */ /* 0x000fec000383ffff */
[----:B------:R-:W-:Y:S01]  /*2030*/  MOV R6, UR8 ;  /* 0x0000000800067c02 */ /* 0x000fe20008000f00 */
[----:B------:R-:W-:-:S07]  /*2040*/  IMAD.U32 R7, RZ, RZ, UR11 ;  /* 0x0000000bff077e24 */ /* 0x000fce000f8e00ff */
.L_x_37:
[----:B------:R-:W-:-:S04]  /*2050*/  ULOP3.LUT UR4, UR10, 0x3, URZ, 0xc0, !UPT ;  /* 0x000000030a047892 */ /* 0x000fc8000f8ec0ff */
[----:B------:R-:W-:-:S04]  /*2060*/  UISETP.NE.U32.AND UP0, UPT, UR4, URZ, UPT ;  /* 0x000000ff0400728c */ /* 0x000fc8000bf05070 */
[----:B------:R-:W-:-:S09]  /*2070*/  UISETP.NE.AND.EX UP0, UPT, URZ, URZ, UPT, UP0 ;  /* 0x000000ffff00728c */ /* 0x000fd2000bf05300 */
        /* <DEDUP_REMOVED lines=26> */
[----:B------:R-:W-:Y:S02]  /*2220*/  IADD3.X R11, PT, PT, RZ, R7, RZ, P0, !PT ;  /* 0x00000007ff0b7210 */ /* 0x000fe400007fe4ff */
[C---:B------:R-:W-:Y:S02]  /*2230*/  IADD3 R12, P0, PT, -R10.reuse, UR6, RZ ;  /* 0x000000060a0c7c10 */ /* 0x040fe4000ff1e1ff */
[----:B------:R-:W-:-:S02]  /*2240*/  ISETP.GE.U32.AND P2, PT, R10, UR6, PT ;  /* 0x000000060a007c0c */ /* 0x000fc4000bf46070 */
[C---:B------:R-:W-:Y:S01]  /*2250*/  IADD3.X R13, PT, PT, ~R11.reuse, UR7, RZ, P0, !PT ;  /* 0x000000070b0d7c10 */ /* 0x040fe200087fe5ff */
[----:B------:R4:W5:Y:S01]  /*2260*/  I2F.U64 R23, R10 ;  /* 0x0000000a00177312 */ /* 0x0009620000301000 */
[----:B------:R-:W-:Y:S01]  /*2270*/  ISETP.NE.U32.AND P0, PT, R6, RZ, PT ;  /* 0x000000ff0600720c */ /* 0x000fe20003f05070 */
[----:B0-----:R-:W-:Y:S01]  /*2280*/  FFMA R15, R0, R15, RZ ;  /* 0x0000000f000f7223 */ /* 0x001fe200000000ff */
[----:B------:R-:W-:Y:S02]  /*2290*/  ISETP.GE.AND.EX P2, PT, R11, UR7, PT, P2 ;  /* 0x000000070b007c0c */ /* 0x000fe4000bf46320 */
[----:B------:R-:W-:-:S03]  /*22a0*/  ISETP.NE.AND.EX P0, PT, R7, RZ, PT, P0 ;  /* 0x000000ff0700720c */ /* 0x000fc60003f05300 */
[----:B------:R-:W0:Y:S01]  /*22b0*/  I2F.S64 R12, R12 ;  /* 0x0000000c000c7312 */ /* 0x000e220000301400 */
[----:B------:R-:W-:Y:S01]  /*22c0*/  FSEL R15, R15, RZ, P0 ;  /* 0x000000ff0f0f7208 */ /* 0x000fe20000000000 */
[----:B----4-:R-:W-:Y:S01]  /*22d0*/  IMAD.MOV.U32 R10, RZ, RZ, 0x3bbb989d ;  /* 0x3bbb989dff0a7424 */ /* 0x010fe200078e00ff */
[----:B------:R-:W-:-:S03]  /*22e0*/  IADD3 R6, P0, PT, R6, 0x2, RZ ;  /* 0x0000000206067810 */ /* 0x000fc60007f1e0ff */
[----:B-1----:R-:W-:Y:S01]  /*22f0*/  @!P1 FFMA R15, R16, R4, R15 ;  /* 0x00000004100f9223 */ /* 0x002fe2000000000f */
[----:B-----5:R-:W-:Y:S01]  /*2300*/  FFMA R23, R0, R23, RZ ;  /* 0x0000001700177223 */ /* 0x020fe200000000ff */
[----:B------:R-:W-:-:S03]  /*2310*/  IADD3.X R7, PT, PT, RZ, R7, RZ, P0, !PT ;  /* 0x00000007ff077210 */ /* 0x000fc600007fe4ff */
[----:B0-----:R-:W-:Y:S01]  /*2320*/  @!P2 FFMA R23, R12, R4, R23 ;  /* 0x000000040c17a223 */ /* 0x001fe20000000017 */
[----:B------:R-:W-:Y:S02]  /*2330*/  HFMA2 R12, -RZ, RZ, 3.7421875, 0 ;  /* 0x437c0000ff0c7431 */ /* 0x000fe400000001ff */
[----:B--2---:R-:W-:-:S04]  /*2340*/  FADD R14, R14, R3 ;  /* 0x000000030e0e7221 */ /* 0x004fc80000000000 */
[----:B------:R-:W-:Y:S01]  /*2350*/  FADD R15, R15, R14 ;  /* 0x0000000e0f0f7221 */ /* 0x000fe20000000000 */
[----:B---3--:R-:W-:-:S03]  /*2360*/  FADD R22, R5, R22 ;  /* 0x0000001605167221 */ /* 0x008fc60000000000 */
[----:B------:R-:W-:Y:S01]  /*2370*/  FADD R15, R15, -R8 ;  /* 0x800000080f0f7221 */ /* 0x000fe20000000000 */
[----:B------:R-:W-:-:S03]  /*2380*/  FADD R23, R23, R22 ;  /* 0x0000001617177221 */ /* 0x000fc60000000000 */
[----:B------:R-:W-:Y:S01]  /*2390*/  FFMA.SAT R3, R15, R10, 0.5 ;  /* 0x3f0000000f037423 */ /* 0x000fe2000000200a */
[----:B------:R-:W-:-:S03]  /*23a0*/  FADD R23, R23, -R8 ;  /* 0x8000000817177221 */ /* 0x000fc60000000000 */
[----:B------:R-:W-:Y:S01]  /*23b0*/  FFMA.RM R3, R3, R12, 12582913 ;  /* 0x4b40000103037423 */ /* 0x000fe2000000400c */
[----:B------:R-:W-:-:S03]  /*23c0*/  FFMA.SAT R5, R23, R10, 0.5 ;  /* 0x3f00000017057423 */ /* 0x000fc6000000200a */
[----:B------:R-:W-:Y:S01]  /*23d0*/  FADD R10, R3, -12583039 ;  /* 0xcb40007f030a7421 */ /* 0x000fe20000000000 */
[----:B------:R-:W-:-:S03]  /*23e0*/  FFMA.RM R5, R5, R12, 12582913 ;  /* 0x4b40000105057423 */ /* 0x000fc6000000400c */
[----:B------:R-:W-:Y:S01]  /*23f0*/  FFMA R10, R15, 1.4426950216293334961, -R10 ;  /* 0x3fb8aa3b0f0a7823 */ /* 0x000fe2000000080a */
[----:B------:R-:W-:-:S03]  /*2400*/  FADD R12, R5, -12583039 ;  /* 0xcb40007f050c7421 */ /* 0x000fc60000000000 */
[----:B------:R-:W-:Y:S01]  /*2410*/  FFMA R10, R15, 1.925963033500011079e-08, R10 ;  /* 0x32a570600f0a7823 */ /* 0x000fe2000000000a */
[----:B------:R-:W-:Y:S02]  /*2420*/  IMAD.SHL.U32 R14, R5, 0x800000, RZ ;  /* 0x00800000050e7824 */ /* 0x000fe400078e00ff */
[----:B------:R-:W-:-:S03]  /*2430*/  FFMA R12, R23, 1.4426950216293334961, -R12 ;  /* 0x3fb8aa3b170c7823 */ /* 0x000fc6000000080c */
[----:B------:R-:W0:Y:S01]  /*2440*/  MUFU.EX2 R10, R10 ;  /* 0x0000000a000a7308 */ /* 0x000e220000000800 */
[----:B------:R-:W-:Y:S01]  /*2450*/  FFMA R23, R23, 1.925963033500011079e-08, R12 ;  /* 0x32a5706017177823 */ /* 0x000fe2000000000c */
[----:B------:R-:W-:-:S06]  /*2460*/  SHF.L.U32 R12, R3, 0x17, RZ ;  /* 0x00000017030c7819 */ /* 0x000fcc00000006ff */
[----:B------:R-:W1:Y:S01]  /*2470*/  MUFU.EX2 R23, R23 ;  /* 0x0000001700177308 */ /* 0x000e620000000800 */
[----:B0-----:R-:W-:-:S04]  /*2480*/  FFMA R9, R12, R10, R9 ;  /* 0x0000000a0c097223 */ /* 0x001fc80000000009 */
[----:B-1----:R-:W-:-:S07]  /*2490*/  FFMA R9, R14, R23, R9 ;  /* 0x000000170e097223 */ /* 0x002fce0000000009 */
.L_x_39:
[----:B------:R-:W-:Y:S05]  /*24a0*/  BRA.U !UP1, `(.L_x_36) ;  /* 0x0000000109887547 */ /* 0x000fea000b800000 */
        /* <DEDUP_REMOVED lines=17> */
[----:B------:R-:W-:Y:S02]  /*25c0*/  ISETP.NE.AND.EX P0, PT, R7, RZ, PT, P0 ;  /* 0x000000ff0700720c */ /* 0x000fe40003f05300 */
[----:B------:R-:W-:Y:S01]  /*25d0*/  MOV R5, 0x437c0000 ;  /* 0x437c000000057802 */ /* 0x000fe20000000f00 */
[----:B0-----:R-:W-:Y:S01]  /*25e0*/  FFMA R3, R0, R3, RZ ;  /* 0x0000000300037223 */ /* 0x001fe200000000ff */
[----:B------:R-:W-:-:S04]  /*25f0*/  IMAD.MOV.U32 R0, RZ, RZ, 0x3bbb989d ;  /* 0x3bbb989dff007424 */ /* 0x000fc800078e00ff */
[----:B------:R-:W-:-:S05]  /*2600*/  FSEL R3, R3, RZ, P0 ;  /* 0x000000ff03037208 */ /* 0x000fca0000000000 */
[----:B-1----:R-:W-:Y:S01]  /*2610*/  @!P1 FFMA R3, R10, R4, R3 ;  /* 0x000000040a039223 */ /* 0x002fe20000000003 */
[----:B--2---:R-:W-:-:S04]  /*2620*/  FADD R12, R12, R15 ;  /* 0x0000000f0c0c7221 */ /* 0x004fc80000000000 */
[----:B------:R-:W-:-:S04]  /*2630*/  FADD R3, R3, R12 ;  /* 0x0000000c03037221 */ /* 0x000fc80000000000 */
[----:B------:R-:W-:-:S04]  /*2640*/  FADD R3, R3, -R8 ;  /* 0x8000000803037221 */ /* 0x000fc80000000000 */
[----:B------:R-:W-:-:S04]  /*2650*/  FFMA.SAT R0, R3, R0, 0.5 ;  /* 0x3f00000003007423 */ /* 0x000fc80000002000 */
[----:B------:R-:W-:-:S04]  /*2660*/  FFMA.RM R0, R0, R5, 12582913 ;  /* 0x4b40000100007423 */ /* 0x000fc80000004005 */
[C---:B------:R-:W-:Y:S01]  /*2670*/  FADD R4, R0.reuse, -12583039 ;  /* 0xcb40007f00047421 */ /* 0x040fe20000000000 */
[----:B------:R-:W-:-:S03]  /*2680*/  SHF.L.U32 R0, R0, 0x17, RZ ;  /* 0x0000001700007819 */ /* 0x000fc600000006ff */
[----:B------:R-:W-:-:S04]  /*2690*/  FFMA R4, R3, 1.4426950216293334961, -R4 ;  /* 0x3fb8aa3b03047823 */ /* 0x000fc80000000804 */
[----:B------:R-:W-:-:S06]  /*26a0*/  FFMA R4, R3, 1.925963033500011079e-08, R4 ;  /* 0x32a5706003047823 */ /* 0x000fcc0000000004 */
[----:B------:R-:W0:Y:S02]  /*26b0*/  MUFU.EX2 R4, R4 ;  /* 0x0000000400047308 */ /* 0x000e240000000800 */
[----:B0-----:R-:W-:-:S07]  /*26c0*/  FFMA R9, R0, R4, R9 ;  /* 0x0000000400097223 */ /* 0x001fce0000000009 */
.L_x_36:
[----:B------:R-:W-:Y:S02]  /*26d0*/  HFMA2 R5, -RZ, RZ, 3.7421875, 0 ;  /* 0x437c0000ff057431 */ /* 0x000fe400000001ff */
[----:B------:R-:W-:Y:S01]  /*26e0*/  IMAD.MOV.U32 R3, RZ, RZ, 0x3bbb989d ;  /* 0x3bbb989dff037424 */ /* 0x000fe200078e00ff */
[----:B------:R-:W0:Y:S03]  /*26f0*/  LDCU.64 UR4, c[0x0][0x3a8] ;  /* 0x00007500ff0477ac */ /* 0x000e260008000a00 */
[----:B------:R-:W-:-:S04]  /*2700*/  FFMA.SAT R0, R8, R3, 0.5 ;  /* 0x3f00000008007423 */ /* 0x000fc80000002003 */
[----:B------:R-:W-:-:S04]  /*2710*/  FFMA.RM R0, R0, R5, 12582913 ;  /* 0x4b40000100007423 */ /* 0x000fc80000004005 */
[C---:B------:R-:W-:Y:S01]  /*2720*/  FADD R3, R0.reuse, -12583039 ;  /* 0xcb40007f00037421 */ /* 0x040fe20000000000 */
[----:B------:R-:W-:-:S03]  /*2730*/  SHF.L.U32 R0, R0, 0x17, RZ ;  /* 0x0000001700007819 */ /* 0x000fc600000006ff */
[----:B------:R-:W-:Y:S01]  /*2740*/  FFMA R3, R8, 1.4426950216293334961, -R3 ;  /* 0x3fb8aa3b08037823 */ /* 0x000fe20000000803 */
[----:B0-----:R-:W-:-:S03]  /*2750*/  LEA R4, P0, R2, UR4, 0x2 ;  /* 0x0000000402047c11 */ /* 0x001fc6000f8010ff */
[----:B------:R-:W-:Y:S01]  /*2760*/  FFMA R3, R8, 1.925963033500011079e-08, R3 ;  /* 0x32a5706008037823 */ /* 0x000fe20000000003 */
[----:B------:R-:W-:-:S05]  /*2770*/  LEA.HI.X R5, R2, UR5, RZ, 0x2, P0 ;  /* 0x0000000502057c11 */ /* 0x000fca00080f14ff */
[----:B------:R-:W0:Y:S02]  /*2780*/  MUFU.EX2 R3, R3 ;  /* 0x0000000300037308 */ /* 0x000e240000000800 */
[----:B0-----:R-:W-:-:S04]  /*2790*/  FMUL R0, R0, R3 ;  /* 0x0000000300007220 */ /* 0x001fc80000400000 */
[----:B------:R-:W-:-:S05]  /*27a0*/  FMUL R9, R0, R9 ;  /* 0x0000000900097220 */ /* 0x000fca0000400000 */
[----:B------:R-:W-:Y:S01]  /*27b0*/  STG.E desc[UR16][R4.64], R9 ;  /* 0x0000000904007986 */ /* 0x000fe2000c101910 */
[----:B------:R-:W-:Y:S05]  /*27c0*/  EXIT ;  /* 0x000000000000794d */ /* 0x000fea0003800000 */
.L_x_40:
        /* <DEDUP_REMOVED lines=11> */
.L_x_43:


//--------------------- .nv.shared.reserved.0     --------------------------
	.section	.nv.shared.reserved.0,"aw",@nobits
	.weak		__nv_reservedSMEM_offset_0_alias
	.size		__nv_reservedSMEM_offset_0_alias, 0, 64
	.other		__nv_reservedSMEM_offset_0_alias,@"STO_CUDA_RESERVED_SHARED STV_DEFAULT"
__nv_reservedSMEM_offset_0_alias:
	.zero		0
	.zero		64


//--------------------- .nv.constant0._Z19hyper2f1_lse_kernelIdEvPKT_S2_S2_llPS0_ --------------------------
	.section	.nv.constant0._Z19hyper2f1_lse_kernelIdEvPKT_S2_S2_llPS0_,"a",@progbits
	.sectionflags	@""
	.align	4
.nv.constant0._Z19hyper2f1_lse_kernelIdEvPKT_S2_S2_llPS0_:
	.zero		944


//--------------------- .nv.constant0._Z19hyper2f1_lse_kernelIfEvPKT_S2_S2_llPS0_ --------------------------
	.section	.nv.constant0._Z19hyper2f1_lse_kernelIfEvPKT_S2_S2_llPS0_,"a",@progbits
	.sectionflags	@""
	.align	4
.nv.constant0._Z19hyper2f1_lse_kernelIfEvPKT_S2_S2_llPS0_:
	.zero		944


//--------------------- SYMBOLS --------------------------

	.type		.nv.reservedSmem.offset0,@object
	.size		.nv.reservedSmem.offset0,0x4
